//
// Generated by NVIDIA NVVM Compiler
//
// Compiler Build ID: CL-36424714
// Cuda compilation tools, release 13.0, V13.0.88
// Based on NVVM 20.0.0
//

.version 9.0
.target sm_100
.address_size 64

	// .globl	_Z6WarmUpv

.visible .entry _Z6WarmUpv()
{


	ret;

}
	// .globl	_Z13Enc_GenCatMapPhS_PKjS1_
.visible .entry _Z13Enc_GenCatMapPhS_PKjS1_(
	.param .u64 .ptr .align 1 _Z13Enc_GenCatMapPhS_PKjS1__param_0,
	.param .u64 .ptr .align 1 _Z13Enc_GenCatMapPhS_PKjS1__param_1,
	.param .u64 .ptr .align 1 _Z13Enc_GenCatMapPhS_PKjS1__param_2,
	.param .u64 .ptr .align 1 _Z13Enc_GenCatMapPhS_PKjS1__param_3
)
{
	.reg .b16 	%rs<2>;
	.reg .b32 	%r<17>;
	.reg .b64 	%rd<17>;

	ld.param.u64 	%rd1, [_Z13Enc_GenCatMapPhS_PKjS1__param_0];
	ld.param.u64 	%rd2, [_Z13Enc_GenCatMapPhS_PKjS1__param_1];
	ld.param.u64 	%rd3, [_Z13Enc_GenCatMapPhS_PKjS1__param_2];
	ld.param.u64 	%rd4, [_Z13Enc_GenCatMapPhS_PKjS1__param_3];
	cvta.to.global.u64 	%rd5, %rd2;
	cvta.to.global.u64 	%rd6, %rd1;
	cvta.to.global.u64 	%rd7, %rd4;
	cvta.to.global.u64 	%rd8, %rd3;
	mov.u32 	%r1, %ctaid.y;
	mul.wide.u32 	%rd9, %r1, 4;
	add.s64 	%rd10, %rd8, %rd9;
	ld.global.nc.u32 	%r2, [%rd10];
	mov.u32 	%r3, %ctaid.x;
	add.s32 	%r4, %r2, %r3;
	mov.u32 	%r5, %nctaid.x;
	rem.u32 	%r6, %r4, %r5;
	mul.wide.u32 	%rd11, %r6, 4;
	add.s64 	%rd12, %rd7, %rd11;
	ld.global.nc.u32 	%r7, [%rd12];
	mov.u32 	%r8, %nctaid.y;
	mad.lo.s32 	%r9, %r8, %r3, %r1;
	mov.u32 	%r10, %ntid.x;
	mov.u32 	%r11, %tid.x;
	mad.lo.s32 	%r12, %r9, %r10, %r11;
	add.s32 	%r13, %r7, %r1;
	rem.u32 	%r14, %r13, %r8;
	mad.lo.s32 	%r15, %r6, %r8, %r14;
	mad.lo.s32 	%r16, %r15, %r10, %r11;
	cvt.s64.s32 	%rd13, %r12;
	add.s64 	%rd14, %rd6, %rd13;
	ld.global.u8 	%rs1, [%rd14];
	cvt.s64.s32 	%rd15, %r16;
	add.s64 	%rd16, %rd5, %rd15;
	st.global.u8 	[%rd16], %rs1;
	ret;

}
	// .globl	_Z13Dec_GenCatMapPhS_PKjS1_
.visible .entry _Z13Dec_GenCatMapPhS_PKjS1_(
	.param .u64 .ptr .align 1 _Z13Dec_GenCatMapPhS_PKjS1__param_0,
	.param .u64 .ptr .align 1 _Z13Dec_GenCatMapPhS_PKjS1__param_1,
	.param .u64 .ptr .align 1 _Z13Dec_GenCatMapPhS_PKjS1__param_2,
	.param .u64 .ptr .align 1 _Z13Dec_GenCatMapPhS_PKjS1__param_3
)
{
	.reg .b16 	%rs<2>;
	.reg .b32 	%r<17>;
	.reg .b64 	%rd<17>;

	ld.param.u64 	%rd1, [_Z13Dec_GenCatMapPhS_PKjS1__param_0];
	ld.param.u64 	%rd2, [_Z13Dec_GenCatMapPhS_PKjS1__param_1];
	ld.param.u64 	%rd3, [_Z13Dec_GenCatMapPhS_PKjS1__param_2];
	ld.param.u64 	%rd4, [_Z13Dec_GenCatMapPhS_PKjS1__param_3];
	cvta.to.global.u64 	%rd5, %rd2;
	cvta.to.global.u64 	%rd6, %rd1;
	cvta.to.global.u64 	%rd7, %rd4;
	cvta.to.global.u64 	%rd8, %rd3;
	mov.u32 	%r1, %ctaid.y;
	mul.wide.u32 	%rd9, %r1, 4;
	add.s64 	%rd10, %rd8, %rd9;
	ld.global.nc.u32 	%r2, [%rd10];
	mov.u32 	%r3, %ctaid.x;
	add.s32 	%r4, %r2, %r3;
	mov.u32 	%r5, %nctaid.x;
	rem.u32 	%r6, %r4, %r5;
	mul.wide.u32 	%rd11, %r6, 4;
	add.s64 	%rd12, %rd7, %rd11;
	ld.global.nc.u32 	%r7, [%rd12];
	mov.u32 	%r8, %nctaid.y;
	mad.lo.s32 	%r9, %r8, %r3, %r1;
	mov.u32 	%r10, %ntid.x;
	mov.u32 	%r11, %tid.x;
	mad.lo.s32 	%r12, %r9, %r10, %r11;
	add.s32 	%r13, %r7, %r1;
	rem.u32 	%r14, %r13, %r8;
	mad.lo.s32 	%r15, %r6, %r8, %r14;
	mad.lo.s32 	%r16, %r15, %r10, %r11;
	cvt.s64.s32 	%rd13, %r16;
	add.s64 	%rd14, %rd6, %rd13;
	ld.global.u8 	%rs1, [%rd14];
	cvt.s64.s32 	%rd15, %r12;
	add.s64 	%rd16, %rd5, %rd15;
	st.global.u8 	[%rd16], %rs1;
	ret;

}
	// .globl	_Z9generateUPdPtd
.visible .entry _Z9generateUPdPtd(
	.param .u64 .ptr .align 1 _Z9generateUPdPtd_param_0,
	.param .u64 .ptr .align 1 _Z9generateUPdPtd_param_1,
	.param .f64 _Z9generateUPdPtd_param_2
)
{
	.reg .pred 	%p<21>;
	.reg .b32 	%r<60>;
	.reg .b64 	%rd<50>;
	.reg .b64 	%fd<26>;

	ld.param.u64 	%rd18, [_Z9generateUPdPtd_param_0];
	ld.param.u64 	%rd17, [_Z9generateUPdPtd_param_1];
	ld.param.f64 	%fd12, [_Z9generateUPdPtd_param_2];
	cvta.to.global.u64 	%rd19, %rd18;
	mov.u32 	%r21, %ctaid.x;
	mov.u32 	%r22, %ntid.x;
	mov.u32 	%r23, %tid.x;
	mad.lo.s32 	%r1, %r21, %r22, %r23;
	mul.wide.s32 	%rd20, %r1, 8;
	add.s64 	%rd21, %rd19, %rd20;
	ld.global.f64 	%fd13, [%rd21];
	mul.f64 	%fd1, %fd13, 0d4197D78400000000;
	{
	.reg .b32 %temp; 
	mov.b64 	{%temp, %r24}, %fd1;
	}
	and.b32  	%r25, %r24, 2147483647;
	{
	.reg .b32 %temp; 
	mov.b64 	{%r26, %temp}, %fd1;
	}
	{
	.reg .b32 %temp; 
	mov.b64 	{%temp, %r27}, %fd12;
	}
	and.b32  	%r29, %r27, 2147483647;
	{
	.reg .b32 %temp; 
	mov.b64 	{%r30, %temp}, %fd12;
	}
	mov.b64 	%fd23, {%r26, %r25};
	mov.b64 	%fd24, {%r30, %r29};
	max.u32 	%r31, %r25, %r29;
	setp.lt.u32 	%p1, %r31, 2146435072;
	@%p1 bra 	$L__BB3_4;
	setp.num.f64 	%p17, %fd23, %fd23;
	setp.num.f64 	%p18, %fd24, %fd24;
	and.pred  	%p19, %p17, %p18;
	@%p19 bra 	$L__BB3_3;
	add.rn.f64 	%fd25, %fd1, %fd12;
	bra.uni 	$L__BB3_20;
$L__BB3_3:
	setp.eq.f64 	%p20, %fd23, 0d7FF0000000000000;
	selp.f64 	%fd25, 0dFFF8000000000000, %fd1, %p20;
	bra.uni 	$L__BB3_20;
$L__BB3_4:
	setp.eq.f64 	%p2, %fd24, 0d0000000000000000;
	mov.f64 	%fd25, 0dFFF8000000000000;
	@%p2 bra 	$L__BB3_20;
	setp.ltu.f64 	%p3, %fd23, %fd24;
	mov.f64 	%fd25, %fd1;
	@%p3 bra 	$L__BB3_20;
	{
	.reg .b32 %temp; 
	mov.b64 	{%temp, %r32}, %fd23;
	}
	shr.u32 	%r54, %r32, 20;
	{
	.reg .b32 %temp; 
	mov.b64 	{%temp, %r3}, %fd24;
	}
	shr.u32 	%r55, %r3, 20;
	setp.gt.u32 	%p4, %r32, 1048575;
	@%p4 bra 	$L__BB3_8;
	mul.f64 	%fd23, %fd23, 0d4350000000000000;
	{
	.reg .b32 %temp; 
	mov.b64 	{%temp, %r33}, %fd23;
	}
	shr.u32 	%r34, %r33, 20;
	add.s32 	%r35, %r54, %r34;
	add.s32 	%r54, %r35, -54;
$L__BB3_8:
	setp.gt.u32 	%p5, %r3, 1048575;
	@%p5 bra 	$L__BB3_10;
	mul.f64 	%fd24, %fd24, 0d4350000000000000;
	{
	.reg .b32 %temp; 
	mov.b64 	{%temp, %r36}, %fd24;
	}
	shr.u32 	%r37, %r36, 20;
	add.s32 	%r38, %r55, %r37;
	add.s32 	%r55, %r38, -54;
$L__BB3_10:
	mov.b64 	%rd23, %fd23;
	mov.b64 	%rd24, %fd24;
	and.b64  	%rd25, %rd23, 4503599627370495;
	or.b64  	%rd45, %rd25, 4503599627370496;
	and.b64  	%rd26, %rd24, 4503599627370495;
	or.b64  	%rd2, %rd26, 4503599627370496;
	sub.s32 	%r9, %r54, %r55;
	min.s32 	%r10, %r9, 0;
	add.s32 	%r39, %r55, %r10;
	sub.s32 	%r40, %r54, %r39;
	add.s32 	%r41, %r40, 1;
	and.b32  	%r11, %r41, 3;
	setp.eq.s32 	%p6, %r11, 0;
	mov.u32 	%r58, %r9;
	@%p6 bra 	$L__BB3_13;
	neg.s32 	%r56, %r11;
	mov.u32 	%r58, %r9;
$L__BB3_12:
	.pragma "nounroll";
	sub.s64 	%rd27, %rd45, %rd2;
	mov.b64 	%fd15, %rd27;
	{
	.reg .b32 %temp; 
	mov.b64 	{%temp, %r42}, %fd15;
	}
	setp.lt.s32 	%p7, %r42, 0;
	selp.b64 	%rd48, %rd45, %rd27, %p7;
	shl.b64 	%rd45, %rd48, 1;
	add.s32 	%r58, %r58, -1;
	add.s32 	%r56, %r56, 1;
	setp.ne.s32 	%p8, %r56, 0;
	@%p8 bra 	$L__BB3_12;
$L__BB3_13:
	sub.s32 	%r43, %r9, %r10;
	setp.lt.u32 	%p9, %r43, 3;
	@%p9 bra 	$L__BB3_15;
$L__BB3_14:
	sub.s64 	%rd28, %rd45, %rd2;
	mov.b64 	%fd16, %rd28;
	{
	.reg .b32 %temp; 
	mov.b64 	{%temp, %r44}, %fd16;
	}
	setp.lt.s32 	%p10, %r44, 0;
	selp.b64 	%rd29, %rd45, %rd28, %p10;
	shl.b64 	%rd30, %rd29, 1;
	sub.s64 	%rd31, %rd30, %rd2;
	mov.b64 	%fd17, %rd31;
	{
	.reg .b32 %temp; 
	mov.b64 	{%temp, %r45}, %fd17;
	}
	setp.lt.s32 	%p11, %r45, 0;
	selp.b64 	%rd32, %rd30, %rd31, %p11;
	shl.b64 	%rd33, %rd32, 1;
	sub.s64 	%rd34, %rd33, %rd2;
	mov.b64 	%fd18, %rd34;
	{
	.reg .b32 %temp; 
	mov.b64 	{%temp, %r46}, %fd18;
	}
	setp.lt.s32 	%p12, %r46, 0;
	selp.b64 	%rd35, %rd33, %rd34, %p12;
	shl.b64 	%rd36, %rd35, 1;
	sub.s64 	%rd37, %rd36, %rd2;
	mov.b64 	%fd19, %rd37;
	{
	.reg .b32 %temp; 
	mov.b64 	{%temp, %r47}, %fd19;
	}
	setp.lt.s32 	%p13, %r47, 0;
	selp.b64 	%rd48, %rd36, %rd37, %p13;
	shl.b64 	%rd45, %rd48, 1;
	add.s32 	%r19, %r58, -4;
	setp.gt.s32 	%p14, %r58, 3;
	mov.u32 	%r58, %r19;
	@%p14 bra 	$L__BB3_14;
$L__BB3_15:
	and.b64  	%rd12, %rd48, 9223372036854775807;
	setp.eq.s64 	%p15, %rd12, 0;
	mov.b64 	%rd49, 0;
	@%p15 bra 	$L__BB3_19;
	mov.b64 	%fd20, %rd12;
	mul.f64 	%fd21, %fd20, 0d4350000000000000;
	{
	.reg .b32 %temp; 
	mov.b64 	{%temp, %r48}, %fd21;
	}
	shr.u32 	%r49, %r48, 20;
	sub.s32 	%r50, 55, %r49;
	sub.s32 	%r20, %r55, %r50;
	shl.b64 	%rd13, %rd12, %r50;
	setp.gt.s32 	%p16, %r20, 0;
	@%p16 bra 	$L__BB3_18;
	sub.s32 	%r52, 1, %r20;
	shr.u64 	%rd49, %rd13, %r52;
	bra.uni 	$L__BB3_19;
$L__BB3_18:
	add.s32 	%r51, %r20, -1;
	cvt.u64.u32 	%rd39, %r51;
	shl.b64 	%rd40, %rd39, 52;
	add.s64 	%rd49, %rd40, %rd13;
$L__BB3_19:
	mov.b64 	%fd22, %rd49;
	copysign.f64 	%fd25, %fd1, %fd22;
$L__BB3_20:
	cvta.to.global.u64 	%rd41, %rd17;
	cvt.rzi.s32.f64 	%r53, %fd25;
	mul.wide.s32 	%rd42, %r1, 2;
	add.s64 	%rd43, %rd41, %rd42;
	st.global.u16 	[%rd43], %r53;
	ret;

}
	// .globl	_Z18grayLevelTransformPhPKj
.visible .entry _Z18grayLevelTransformPhPKj(
	.param .u64 .ptr .align 1 _Z18grayLevelTransformPhPKj_param_0,
	.param .u64 .ptr .align 1 _Z18grayLevelTransformPhPKj_param_1
)
{
	.reg .b16 	%rs<5>;
	.reg .b32 	%r<5>;
	.reg .b64 	%rd<9>;

	ld.param.u64 	%rd1, [_Z18grayLevelTransformPhPKj_param_0];
	ld.param.u64 	%rd2, [_Z18grayLevelTransformPhPKj_param_1];
	cvta.to.global.u64 	%rd3, %rd2;
	cvta.to.global.u64 	%rd4, %rd1;
	mov.u32 	%r1, %ctaid.x;
	mov.u32 	%r2, %ntid.x;
	mov.u32 	%r3, %tid.x;
	mad.lo.s32 	%r4, %r1, %r2, %r3;
	cvt.s64.s32 	%rd5, %r4;
	add.s64 	%rd6, %rd4, %rd5;
	ld.global.u8 	%rs1, [%rd6];
	mul.wide.s32 	%rd7, %r4, 4;
	add.s64 	%rd8, %rd3, %rd7;
	ld.global.nc.u8 	%rs2, [%rd8];
	cvt.u16.u8 	%rs3, %rs2;
	xor.b16  	%rs4, %rs1, %rs3;
	st.global.u8 	[%rd6], %rs4;
	ret;

}
	// .globl	_Z13encRowColSwapPhS_PKjS1_
.visible .entry _Z13encRowColSwapPhS_PKjS1_(
	.param .u64 .ptr .align 1 _Z13encRowColSwapPhS_PKjS1__param_0,
	.param .u64 .ptr .align 1 _Z13encRowColSwapPhS_PKjS1__param_1,
	.param .u64 .ptr .align 1 _Z13encRowColSwapPhS_PKjS1__param_2,
	.param .u64 .ptr .align 1 _Z13encRowColSwapPhS_PKjS1__param_3
)
{
	.reg .b16 	%rs<2>;
	.reg .b32 	%r<13>;
	.reg .b64 	%rd<17>;

	ld.param.u64 	%rd1, [_Z13encRowColSwapPhS_PKjS1__param_0];
	ld.param.u64 	%rd2, [_Z13encRowColSwapPhS_PKjS1__param_1];
	ld.param.u64 	%rd3, [_Z13encRowColSwapPhS_PKjS1__param_2];
	ld.param.u64 	%rd4, [_Z13encRowColSwapPhS_PKjS1__param_3];
	cvta.to.global.u64 	%rd5, %rd2;
	cvta.to.global.u64 	%rd6, %rd1;
	cvta.to.global.u64 	%rd7, %rd4;
	cvta.to.global.u64 	%rd8, %rd3;
	mov.u32 	%r1, %ctaid.y;
	mov.u32 	%r2, %nctaid.x;
	mov.u32 	%r3, %ctaid.x;
	mad.lo.s32 	%r4, %r1, %r2, %r3;
	mov.u32 	%r5, %ntid.x;
	mov.u32 	%r6, %tid.x;
	mad.lo.s32 	%r7, %r4, %r5, %r6;
	mul.wide.u32 	%rd9, %r3, 4;
	add.s64 	%rd10, %rd8, %rd9;
	ld.global.nc.u32 	%r8, [%rd10];
	mul.wide.u32 	%rd11, %r1, 4;
	add.s64 	%rd12, %rd7, %rd11;
	ld.global.nc.u32 	%r9, [%rd12];
	mov.u32 	%r10, %nctaid.y;
	mad.lo.s32 	%r11, %r8, %r10, %r9;
	mad.lo.s32 	%r12, %r11, %r5, %r6;
	cvt.s64.s32 	%rd13, %r12;
	add.s64 	%rd14, %rd6, %rd13;
	ld.global.u8 	%rs1, [%rd14];
	cvt.s64.s32 	%rd15, %r7;
	add.s64 	%rd16, %rd5, %rd15;
	st.global.u8 	[%rd16], %rs1;
	ret;

}
	// .globl	_Z13decRowColSwapPhS_PKjS1_
.visible .entry _Z13decRowColSwapPhS_PKjS1_(
	.param .u64 .ptr .align 1 _Z13decRowColSwapPhS_PKjS1__param_0,
	.param .u64 .ptr .align 1 _Z13decRowColSwapPhS_PKjS1__param_1,
	.param .u64 .ptr .align 1 _Z13decRowColSwapPhS_PKjS1__param_2,
	.param .u64 .ptr .align 1 _Z13decRowColSwapPhS_PKjS1__param_3
)
{
	.reg .b16 	%rs<2>;
	.reg .b32 	%r<13>;
	.reg .b64 	%rd<17>;

	ld.param.u64 	%rd1, [_Z13decRowColSwapPhS_PKjS1__param_0];
	ld.param.u64 	%rd2, [_Z13decRowColSwapPhS_PKjS1__param_1];
	ld.param.u64 	%rd3, [_Z13decRowColSwapPhS_PKjS1__param_2];
	ld.param.u64 	%rd4, [_Z13decRowColSwapPhS_PKjS1__param_3];
	cvta.to.global.u64 	%rd5, %rd2;
	cvta.to.global.u64 	%rd6, %rd1;
	cvta.to.global.u64 	%rd7, %rd4;
	cvta.to.global.u64 	%rd8, %rd3;
	mov.u32 	%r1, %ctaid.y;
	mov.u32 	%r2, %nctaid.x;
	mov.u32 	%r3, %ctaid.x;
	mad.lo.s32 	%r4, %r1, %r2, %r3;
	mov.u32 	%r5, %ntid.x;
	mov.u32 	%r6, %tid.x;
	mad.lo.s32 	%r7, %r4, %r5, %r6;
	mul.wide.u32 	%rd9, %r3, 4;
	add.s64 	%rd10, %rd8, %rd9;
	ld.global.nc.u32 	%r8, [%rd10];
	mul.wide.u32 	%rd11, %r1, 4;
	add.s64 	%rd12, %rd7, %rd11;
	ld.global.nc.u32 	%r9, [%rd12];
	mov.u32 	%r10, %nctaid.y;
	mad.lo.s32 	%r11, %r8, %r10, %r9;
	mad.lo.s32 	%r12, %r11, %r5, %r6;
	cvt.s64.s32 	%rd13, %r7;
	add.s64 	%rd14, %rd6, %rd13;
	ld.global.u8 	%rs1, [%rd14];
	cvt.s64.s32 	%rd15, %r12;
	add.s64 	%rd16, %rd5, %rd15;
	st.global.u8 	[%rd16], %rs1;
	ret;

}


// ===== COMPILED SASS (sm_100) =====

	.target	sm_100

	.elftype	@"ET_EXEC"


//--------------------- .note.nv.tkinfo           --------------------------
	.section	.note.nv.tkinfo,"",@"SHT_NOTE"
	.sectionflags	@"SHF_NOTE_NV_TKINFO"
	.tkinfo
        /*0018*/ 	.word	0x00000002
        /*0030*/ 	.string	""
        /*0030*/ 	.string	"ptxas"
        /*0030*/ 	.string	"Cuda compilation tools, release 13.0, V13.0.88"
        /*0030*/ 	.string	"Build cuda_13.0.r13.0/compiler.36424714_0"
        /*0030*/ 	.string	"-arch sm_100 -m 64 "



//--------------------- .note.nv.cuinfo           --------------------------
	.section	.note.nv.cuinfo,"",@"SHT_NOTE"
	.sectionflags	@"SHF_NOTE_NV_CUINFO"
        /*0018*/ 	.short	0x0002
        /*001a*/ 	.short	0x0064
        /*001c*/ 	.short	0x0082
	.zero		2


//--------------------- .nv.info                  --------------------------
	.section	.nv.info,"",@"SHT_CUDA_INFO"
	.align	4


	//----- nvinfo : EIATTR_REGCOUNT
	.align		4
        /*0000*/ 	.byte	0x04, 0x2f
        /*0002*/ 	.short	(.L_1 - .L_0)
	.align		4
.L_0:
        /*0004*/ 	.word	index@(_Z6WarmUpv)
        /*0008*/ 	.word	0x00000004


	//----- nvinfo : EIATTR_FRAME_SIZE
	.align		4
.L_1:
        /*000c*/ 	.byte	0x04, 0x11
        /*000e*/ 	.short	(.L_3 - .L_2)
	.align		4
.L_2:
        /*0010*/ 	.word	index@(_Z6WarmUpv)
        /*0014*/ 	.word	0x00000000


	//----- nvinfo : EIATTR_REGCOUNT
	.align		4
.L_3:
        /*0018*/ 	.byte	0x04, 0x2f
        /*001a*/ 	.short	(.L_5 - .L_4)
	.align		4
.L_4:
        /*001c*/ 	.word	index@(_Z13Enc_GenCatMapPhS_PKjS1_)
        /*0020*/ 	.word	0x00000012


	//----- nvinfo : EIATTR_FRAME_SIZE
	.align		4
.L_5:
        /*0024*/ 	.byte	0x04, 0x11
        /*0026*/ 	.short	(.L_7 - .L_6)
	.align		4
.L_6:
        /*0028*/ 	.word	index@(_Z13Enc_GenCatMapPhS_PKjS1_)
        /*002c*/ 	.word	0x00000000


	//----- nvinfo : EIATTR_REGCOUNT
	.align		4
.L_7:
        /*0030*/ 	.byte	0x04, 0x2f
        /*0032*/ 	.short	(.L_9 - .L_8)
	.align		4
.L_8:
        /*0034*/ 	.word	index@(_Z13Dec_GenCatMapPhS_PKjS1_)
        /*0038*/ 	.word	0x00000010


	//----- nvinfo : EIATTR_FRAME_SIZE
	.align		4
.L_9:
        /*003c*/ 	.byte	0x04, 0x11
        /*003e*/ 	.short	(.L_11 - .L_10)
	.align		4
.L_10:
        /*0040*/ 	.word	index@(_Z13Dec_GenCatMapPhS_PKjS1_)
        /*0044*/ 	.word	0x00000000


	//----- nvinfo : EIATTR_REGCOUNT
	.align		4
.L_11:
        /*0048*/ 	.byte	0x04, 0x2f
        /*004a*/ 	.short	(.L_13 - .L_12)
	.align		4
.L_12:
        /*004c*/ 	.word	index@(_Z9generateUPdPtd)
        /*0050*/ 	.word	0x00000014


	//----- nvinfo : EIATTR_FRAME_SIZE
	.align		4
.L_13:
        /*0054*/ 	.byte	0x04, 0x11
        /*0056*/ 	.short	(.L_15 - .L_14)
	.align		4
.L_14:
        /*0058*/ 	.word	index@(_Z9generateUPdPtd)
        /*005c*/ 	.word	0x00000000


	//----- nvinfo : EIATTR_REGCOUNT
	.align		4
.L_15:
        /*0060*/ 	.byte	0x04, 0x2f
        /*0062*/ 	.short	(.L_17 - .L_16)
	.align		4
.L_16:
        /*0064*/ 	.word	index@(_Z18grayLevelTransformPhPKj)
        /*0068*/ 	.word	0x0000000a


	//----- nvinfo : EIATTR_FRAME_SIZE
	.align		4
.L_17:
        /*006c*/ 	.byte	0x04, 0x11
        /*006e*/ 	.short	(.L_19 - .L_18)
	.align		4
.L_18:
        /*0070*/ 	.word	index@(_Z18grayLevelTransformPhPKj)
        /*0074*/ 	.word	0x00000000


	//----- nvinfo : EIATTR_REGCOUNT
	.align		4
.L_19:
        /*0078*/ 	.byte	0x04, 0x2f
        /*007a*/ 	.short	(.L_21 - .L_20)
	.align		4
.L_20:
        /*007c*/ 	.word	index@(_Z13encRowColSwapPhS_PKjS1_)
        /*0080*/ 	.word	0x00000010


	//----- nvinfo : EIATTR_FRAME_SIZE
	.align		4
.L_21:
        /*0084*/ 	.byte	0x04, 0x11
        /*0086*/ 	.short	(.L_23 - .L_22)
	.align		4
.L_22:
        /*0088*/ 	.word	index@(_Z13encRowColSwapPhS_PKjS1_)
        /*008c*/ 	.word	0x00000000


	//----- nvinfo : EIATTR_REGCOUNT
	.align		4
.L_23:
        /*0090*/ 	.byte	0x04, 0x2f
        /*0092*/ 	.short	(.L_25 - .L_24)
	.align		4
.L_24:
        /*0094*/ 	.word	index@(_Z13decRowColSwapPhS_PKjS1_)
        /*0098*/ 	.word	0x0000000e


	//----- nvinfo : EIATTR_FRAME_SIZE
	.align		4
.L_25:
        /*009c*/ 	.byte	0x04, 0x11
        /*009e*/ 	.short	(.L_27 - .L_26)
	.align		4
.L_26:
        /*00a0*/ 	.word	index@(_Z13decRowColSwapPhS_PKjS1_)
        /*00a4*/ 	.word	0x00000000


	//----- nvinfo : EIATTR_MIN_STACK_SIZE
	.align		4
.L_27:
        /*00a8*/ 	.byte	0x04, 0x12
        /*00aa*/ 	.short	(.L_29 - .L_28)
	.align		4
.L_28:
        /*00ac*/ 	.word	index@(_Z13decRowColSwapPhS_PKjS1_)
        /*00b0*/ 	.word	0x00000000


	//----- nvinfo : EIATTR_MIN_STACK_SIZE
	.align		4
.L_29:
        /*00b4*/ 	.byte	0x04, 0x12
        /*00b6*/ 	.short	(.L_31 - .L_30)
	.align		4
.L_30:
        /*00b8*/ 	.word	index@(_Z13encRowColSwapPhS_PKjS1_)
        /*00bc*/ 	.word	0x00000000


	//----- nvinfo : EIATTR_MIN_STACK_SIZE
	.align		4
.L_31:
        /*00c0*/ 	.byte	0x04, 0x12
        /*00c2*/ 	.short	(.L_33 - .L_32)
	.align		4
.L_32:
        /*00c4*/ 	.word	index@(_Z18grayLevelTransformPhPKj)
        /*00c8*/ 	.word	0x00000000


	//----- nvinfo : EIATTR_MIN_STACK_SIZE
	.align		4
.L_33:
        /*00cc*/ 	.byte	0x04, 0x12
        /*00ce*/ 	.short	(.L_35 - .L_34)
	.align		4
.L_34:
        /*00d0*/ 	.word	index@(_Z9generateUPdPtd)
        /*00d4*/ 	.word	0x00000000


	//----- nvinfo : EIATTR_MIN_STACK_SIZE
	.align		4
.L_35:
        /*00d8*/ 	.byte	0x04, 0x12
        /*00da*/ 	.short	(.L_37 - .L_36)
	.align		4
.L_36:
        /*00dc*/ 	.word	index@(_Z13Dec_GenCatMapPhS_PKjS1_)
        /*00e0*/ 	.word	0x00000000


	//----- nvinfo : EIATTR_MIN_STACK_SIZE
	.align		4
.L_37:
        /*00e4*/ 	.byte	0x04, 0x12
        /*00e6*/ 	.short	(.L_39 - .L_38)
	.align		4
.L_38:
        /*00e8*/ 	.word	index@(_Z13Enc_GenCatMapPhS_PKjS1_)
        /*00ec*/ 	.word	0x00000000


	//----- nvinfo : EIATTR_MIN_STACK_SIZE
	.align		4
.L_39:
        /*00f0*/ 	.byte	0x04, 0x12
        /*00f2*/ 	.short	(.L_41 - .L_40)
	.align		4
.L_40:
        /*00f4*/ 	.word	index@(_Z6WarmUpv)
        /*00f8*/ 	.word	0x00000000
.L_41:


//--------------------- .nv.compat                --------------------------
	.section	.nv.compat,"",@"SHT_CUDA_COMPAT_INFO"
	.align	4
        /*0000*/ 	.byte	0x02, 0x09, 0x00, 0x00, 0x02, 0x02, 0x01, 0x00, 0x02, 0x05, 0x05, 0x00, 0x03, 0x07, 0x01, 0x01
        /*0010*/ 	.byte	0x02, 0x03, 0x00, 0x00, 0x02, 0x06, 0x01, 0x00, 0x04, 0x0b, 0x08, 0x00, 0x01, 0x00, 0x00, 0x00
        /*0020*/ 	.byte	0x00, 0x00, 0x00, 0x00


//--------------------- .nv.info._Z13decRowColSwapPhS_PKjS1_ --------------------------
	.section	.nv.info._Z13decRowColSwapPhS_PKjS1_,"",@"SHT_CUDA_INFO"
	.sectionflags	@""
	.align	4


	//----- nvinfo : EIATTR_CUDA_API_VERSION
	.align		4
        /*0000*/ 	.byte	0x04, 0x37
        /*0002*/ 	.short	(.L_43 - .L_42)
.L_42:
        /*0004*/ 	.word	0x00000082


	//----- nvinfo : EIATTR_KPARAM_INFO
	.align		4
.L_43:
        /*0008*/ 	.byte	0x04, 0x17
        /*000a*/ 	.short	(.L_45 - .L_44)
.L_44:
        /*000c*/ 	.word	0x00000000
        /*0010*/ 	.short	0x0003
        /*0012*/ 	.short	0x0018
        /*0014*/ 	.byte	0x00, 0xf5, 0x21, 0x00


	//----- nvinfo : EIATTR_KPARAM_INFO
	.align		4
.L_45:
        /*0018*/ 	.byte	0x04, 0x17
        /*001a*/ 	.short	(.L_47 - .L_46)
.L_46:
        /*001c*/ 	.word	0x00000000
        /*0020*/ 	.short	0x0002
        /*0022*/ 	.short	0x0010
        /*0024*/ 	.byte	0x00, 0xf5, 0x21, 0x00


	//----- nvinfo : EIATTR_KPARAM_INFO
	.align		4
.L_47:
        /*0028*/ 	.byte	0x04, 0x17
        /*002a*/ 	.short	(.L_49 - .L_48)
.L_48:
        /*002c*/ 	.word	0x00000000
        /*0030*/ 	.short	0x0001
        /*0032*/ 	.short	0x0008
        /*0034*/ 	.byte	0x00, 0xf5, 0x21, 0x00


	//----- nvinfo : EIATTR_KPARAM_INFO
	.align		4
.L_49:
        /*0038*/ 	.byte	0x04, 0x17
        /*003a*/ 	.short	(.L_51 - .L_50)
.L_50:
        /*003c*/ 	.word	0x00000000
        /*0040*/ 	.short	0x0000
        /*0042*/ 	.short	0x0000
        /*0044*/ 	.byte	0x00, 0xf5, 0x21, 0x00


	//----- nvinfo : EIATTR_SPARSE_MMA_MASK
	.align		4
.L_51:
        /*0048*/ 	.byte	0x03, 0x50
        /*004a*/ 	.short	0x0000


	//----- nvinfo : EIATTR_MAXREG_COUNT
	.align		4
        /*004c*/ 	.byte	0x03, 0x1b
        /*004e*/ 	.short	0x00ff


	//----- nvinfo : EIATTR_MERCURY_ISA_VERSION
	.align		4
        /*0050*/ 	.byte	0x03, 0x5f
        /*0052*/ 	.short	0x0101


	//----- nvinfo : EIATTR_VRC_CTA_INIT_COUNT
	.align		4
        /*0054*/ 	.byte	0x02, 0x4a
	.zero		1
	.zero		1


	//----- nvinfo : EIATTR_EXIT_INSTR_OFFSETS
	.align		4
        /*0058*/ 	.byte	0x04, 0x1c
        /*005a*/ 	.short	(.L_53 - .L_52)


	//   ....[0]....
.L_52:
        /*005c*/ 	.word	0x00000190


	//----- nvinfo : EIATTR_CBANK_PARAM_SIZE
	.align		4
.L_53:
        /*0060*/ 	.byte	0x03, 0x19
        /*0062*/ 	.short	0x0020


	//----- nvinfo : EIATTR_PARAM_CBANK
	.align		4
        /*0064*/ 	.byte	0x04, 0x0a
        /*0066*/ 	.short	(.L_55 - .L_54)
	.align		4
.L_54:
        /*0068*/ 	.word	index@(.nv.constant0._Z13decRowColSwapPhS_PKjS1_)
        /*006c*/ 	.short	0x0380
        /*006e*/ 	.short	0x0020


	//----- nvinfo : EIATTR_SW_WAR
	.align		4
.L_55:
        /*0070*/ 	.byte	0x04, 0x36
        /*0072*/ 	.short	(.L_57 - .L_56)
.L_56:
        /*0074*/ 	.word	0x00000008
.L_57:


//--------------------- .nv.info._Z13encRowColSwapPhS_PKjS1_ --------------------------
	.section	.nv.info._Z13encRowColSwapPhS_PKjS1_,"",@"SHT_CUDA_INFO"
	.sectionflags	@""
	.align	4


	//----- nvinfo : EIATTR_CUDA_API_VERSION
	.align		4
        /*0000*/ 	.byte	0x04, 0x37
        /*0002*/ 	.short	(.L_59 - .L_58)
.L_58:
        /*0004*/ 	.word	0x00000082


	//----- nvinfo : EIATTR_KPARAM_INFO
	.align		4
.L_59:
        /*0008*/ 	.byte	0x04, 0x17
        /*000a*/ 	.short	(.L_61 - .L_60)
.L_60:
        /*000c*/ 	.word	0x00000000
        /*0010*/ 	.short	0x0003
        /*0012*/ 	.short	0x0018
        /*0014*/ 	.byte	0x00, 0xf5, 0x21, 0x00


	//----- nvinfo : EIATTR_KPARAM_INFO
	.align		4
.L_61:
        /*0018*/ 	.byte	0x04, 0x17
        /*001a*/ 	.short	(.L_63 - .L_62)
.L_62:
        /*001c*/ 	.word	0x00000000
        /*0020*/ 	.short	0x0002
        /*0022*/ 	.short	0x0010
        /*0024*/ 	.byte	0x00, 0xf5, 0x21, 0x00


	//----- nvinfo : EIATTR_KPARAM_INFO
	.align		4
.L_63:
        /*0028*/ 	.byte	0x04, 0x17
        /*002a*/ 	.short	(.L_65 - .L_64)
.L_64:
        /*002c*/ 	.word	0x00000000
        /*0030*/ 	.short	0x0001
        /*0032*/ 	.short	0x0008
        /*0034*/ 	.byte	0x00, 0xf5, 0x21, 0x00


	//----- nvinfo : EIATTR_KPARAM_INFO
	.align		4
.L_65:
        /*0038*/ 	.byte	0x04, 0x17
        /*003a*/ 	.short	(.L_67 - .L_66)
.L_66:
        /*003c*/ 	.word	0x00000000
        /*0040*/ 	.short	0x0000
        /*0042*/ 	.short	0x0000
        /*0044*/ 	.byte	0x00, 0xf5, 0x21, 0x00


	//----- nvinfo : EIATTR_SPARSE_MMA_MASK
	.align		4
.L_67:
        /*0048*/ 	.byte	0x03, 0x50
        /*004a*/ 	.short	0x0000


	//----- nvinfo : EIATTR_MAXREG_COUNT
	.align		4
        /*004c*/ 	.byte	0x03, 0x1b
        /*004e*/ 	.short	0x00ff


	//----- nvinfo : EIATTR_MERCURY_ISA_VERSION
	.align		4
        /*0050*/ 	.byte	0x03, 0x5f
        /*0052*/ 	.short	0x0101


	//----- nvinfo : EIATTR_VRC_CTA_INIT_COUNT
	.align		4
        /*0054*/ 	.byte	0x02, 0x4a
	.zero		1
	.zero		1


	//----- nvinfo : EIATTR_EXIT_INSTR_OFFSETS
	.align		4
        /*0058*/ 	.byte	0x04, 0x1c
        /*005a*/ 	.short	(.L_69 - .L_68)


	//   ....[0]....
.L_68:
        /*005c*/ 	.word	0x00000190


	//----- nvinfo : EIATTR_CBANK_PARAM_SIZE
	.align		4
.L_69:
        /*0060*/ 	.byte	0x03, 0x19
        /*0062*/ 	.short	0x0020


	//----- nvinfo : EIATTR_PARAM_CBANK
	.align		4
        /*0064*/ 	.byte	0x04, 0x0a
        /*0066*/ 	.short	(.L_71 - .L_70)
	.align		4
.L_70:
        /*0068*/ 	.word	index@(.nv.constant0._Z13encRowColSwapPhS_PKjS1_)
        /*006c*/ 	.short	0x0380
        /*006e*/ 	.short	0x0020


	//----- nvinfo : EIATTR_SW_WAR
	.align		4
.L_71:
        /*0070*/ 	.byte	0x04, 0x36
        /*0072*/ 	.short	(.L_73 - .L_72)
.L_72:
        /*0074*/ 	.word	0x00000008
.L_73:


//--------------------- .nv.info._Z18grayLevelTransformPhPKj --------------------------
	.section	.nv.info._Z18grayLevelTransformPhPKj,"",@"SHT_CUDA_INFO"
	.sectionflags	@""
	.align	4


	//----- nvinfo : EIATTR_CUDA_API_VERSION
	.align		4
        /*0000*/ 	.byte	0x04, 0x37
        /*0002*/ 	.short	(.L_75 - .L_74)
.L_74:
        /*0004*/ 	.word	0x00000082


	//----- nvinfo : EIATTR_KPARAM_INFO
	.align		4
.L_75:
        /*0008*/ 	.byte	0x04, 0x17
        /*000a*/ 	.short	(.L_77 - .L_76)
.L_76:
        /*000c*/ 	.word	0x00000000
        /*0010*/ 	.short	0x0001
        /*0012*/ 	.short	0x0008
        /*0014*/ 	.byte	0x00, 0xf5, 0x21, 0x00


	//----- nvinfo : EIATTR_KPARAM_INFO
	.align		4
.L_77:
        /*0018*/ 	.byte	0x04, 0x17
        /*001a*/ 	.short	(.L_79 - .L_78)
.L_78:
        /*001c*/ 	.word	0x00000000
        /*0020*/ 	.short	0x0000
        /*0022*/ 	.short	0x0000
        /*0024*/ 	.byte	0x00, 0xf5, 0x21, 0x00


	//----- nvinfo : EIATTR_SPARSE_MMA_MASK
	.align		4
.L_79:
        /*0028*/ 	.byte	0x03, 0x50
        /*002a*/ 	.short	0x0000


	//----- nvinfo : EIATTR_MAXREG_COUNT
	.align		4
        /*002c*/ 	.byte	0x03, 0x1b
        /*002e*/ 	.short	0x00ff


	//----- nvinfo : EIATTR_MERCURY_ISA_VERSION
	.align		4
        /*0030*/ 	.byte	0x03, 0x5f
        /*0032*/ 	.short	0x0101


	//----- nvinfo : EIATTR_VRC_CTA_INIT_COUNT
	.align		4
        /*0034*/ 	.byte	0x02, 0x4a
	.zero		1
	.zero		1


	//----- nvinfo : EIATTR_EXIT_INSTR_OFFSETS
	.align		4
        /*0038*/ 	.byte	0x04, 0x1c
        /*003a*/ 	.short	(.L_81 - .L_80)


	//   ....[0]....
.L_80:
        /*003c*/ 	.word	0x000000f0


	//----- nvinfo : EIATTR_CBANK_PARAM_SIZE
	.align		4
.L_81:
        /*0040*/ 	.byte	0x03, 0x19
        /*0042*/ 	.short	0x0010


	//----- nvinfo : EIATTR_PARAM_CBANK
	.align		4
        /*0044*/ 	.byte	0x04, 0x0a
        /*0046*/ 	.short	(.L_83 - .L_82)
	.align		4
.L_82:
        /*0048*/ 	.word	index@(.nv.constant0._Z18grayLevelTransformPhPKj)
        /*004c*/ 	.short	0x0380
        /*004e*/ 	.short	0x0010


	//----- nvinfo : EIATTR_SW_WAR
	.align		4
.L_83:
        /*0050*/ 	.byte	0x04, 0x36
        /*0052*/ 	.short	(.L_85 - .L_84)
.L_84:
        /*0054*/ 	.word	0x00000008
.L_85:


//--------------------- .nv.info._Z9generateUPdPtd --------------------------
	.section	.nv.info._Z9generateUPdPtd,"",@"SHT_CUDA_INFO"
	.sectionflags	@""
	.align	4


	//----- nvinfo : EIATTR_CUDA_API_VERSION
	.align		4
        /*0000*/ 	.byte	0x04, 0x37
        /*0002*/ 	.short	(.L_87 - .L_86)
.L_86:
        /*0004*/ 	.word	0x00000082


	//----- nvinfo : EIATTR_KPARAM_INFO
	.align		4
.L_87:
        /*0008*/ 	.byte	0x04, 0x17
        /*000a*/ 	.short	(.L_89 - .L_88)
.L_88:
        /*000c*/ 	.word	0x00000000
        /*0010*/ 	.short	0x0002
        /*0012*/ 	.short	0x0010
        /*0014*/ 	.byte	0x00, 0xf0, 0x21, 0x00


	//----- nvinfo : EIATTR_KPARAM_INFO
	.align		4
.L_89:
        /*0018*/ 	.byte	0x04, 0x17
        /*001a*/ 	.short	(.L_91 - .L_90)
.L_90:
        /*001c*/ 	.word	0x00000000
        /*0020*/ 	.short	0x0001
        /*0022*/ 	.short	0x0008
        /*0024*/ 	.byte	0x00, 0xf5, 0x21, 0x00


	//----- nvinfo : EIATTR_KPARAM_INFO
	.align		4
.L_91:
        /*0028*/ 	.byte	0x04, 0x17
        /*002a*/ 	.short	(.L_93 - .L_92)
.L_92:
        /*002c*/ 	.word	0x00000000
        /*0030*/ 	.short	0x0000
        /*0032*/ 	.short	0x0000
        /*0034*/ 	.byte	0x00, 0xf5, 0x21, 0x00


	//----- nvinfo : EIATTR_SPARSE_MMA_MASK
	.align		4
.L_93:
        /*0038*/ 	.byte	0x03, 0x50
        /*003a*/ 	.short	0x0000


	//----- nvinfo : EIATTR_MAXREG_COUNT
	.align		4
        /*003c*/ 	.byte	0x03, 0x1b
        /*003e*/ 	.short	0x00ff


	//----- nvinfo : EIATTR_MERCURY_ISA_VERSION
	.align		4
        /*0040*/ 	.byte	0x03, 0x5f
        /*0042*/ 	.short	0x0101


	//----- nvinfo : EIATTR_VRC_CTA_INIT_COUNT
	.align		4
        /*0044*/ 	.byte	0x02, 0x4a
	.zero		1
	.zero		1


	//----- nvinfo : EIATTR_EXIT_INSTR_OFFSETS
	.align		4
        /*0048*/ 	.byte	0x04, 0x1c
        /*004a*/ 	.short	(.L_95 - .L_94)


	//   ....[0]....
.L_94:
        /*004c*/ 	.word	0x000008e0


	//----- nvinfo : EIATTR_CRS_STACK_SIZE
	.align		4
.L_95:
        /*0050*/ 	.byte	0x04, 0x1e
        /*0052*/ 	.short	(.L_97 - .L_96)
.L_96:
        /*0054*/ 	.word	0x00000000


	//----- nvinfo : EIATTR_CBANK_PARAM_SIZE
	.align		4
.L_97:
        /*0058*/ 	.byte	0x03, 0x19
        /*005a*/ 	.short	0x0018


	//----- nvinfo : EIATTR_PARAM_CBANK
	.align		4
        /*005c*/ 	.byte	0x04, 0x0a
        /*005e*/ 	.short	(.L_99 - .L_98)
	.align		4
.L_98:
        /*0060*/ 	.word	index@(.nv.constant0._Z9generateUPdPtd)
        /*0064*/ 	.short	0x0380
        /*0066*/ 	.short	0x0018


	//----- nvinfo : EIATTR_SW_WAR
	.align		4
.L_99:
        /*0068*/ 	.byte	0x04, 0x36
        /*006a*/ 	.short	(.L_101 - .L_100)
.L_100:
        /*006c*/ 	.word	0x00000008
.L_101:


//--------------------- .nv.info._Z13Dec_GenCatMapPhS_PKjS1_ --------------------------
	.section	.nv.info._Z13Dec_GenCatMapPhS_PKjS1_,"",@"SHT_CUDA_INFO"
	.sectionflags	@""
	.align	4


	//----- nvinfo : EIATTR_CUDA_API_VERSION
	.align		4
        /*0000*/ 	.byte	0x04, 0x37
        /*0002*/ 	.short	(.L_103 - .L_102)
.L_102:
        /*0004*/ 	.word	0x00000082


	//----- nvinfo : EIATTR_KPARAM_INFO
	.align		4
.L_103:
        /*0008*/ 	.byte	0x04, 0x17
        /*000a*/ 	.short	(.L_105 - .L_104)
.L_104:
        /*000c*/ 	.word	0x00000000
        /*0010*/ 	.short	0x0003
        /*0012*/ 	.short	0x0018
        /*0014*/ 	.byte	0x00, 0xf5, 0x21, 0x00


	//----- nvinfo : EIATTR_KPARAM_INFO
	.align		4
.L_105:
        /*0018*/ 	.byte	0x04, 0x17
        /*001a*/ 	.short	(.L_107 - .L_106)
.L_106:
        /*001c*/ 	.word	0x00000000
        /*0020*/ 	.short	0x0002
        /*0022*/ 	.short	0x0010
        /*0024*/ 	.byte	0x00, 0xf5, 0x21, 0x00


	//----- nvinfo : EIATTR_KPARAM_INFO
	.align		4
.L_107:
        /*0028*/ 	.byte	0x04, 0x17
        /*002a*/ 	.short	(.L_109 - .L_108)
.L_108:
        /*002c*/ 	.word	0x00000000
        /*0030*/ 	.short	0x0001
        /*0032*/ 	.short	0x0008
        /*0034*/ 	.byte	0x00, 0xf5, 0x21, 0x00


	//----- nvinfo : EIATTR_KPARAM_INFO
	.align		4
.L_109:
        /*0038*/ 	.byte	0x04, 0x17
        /*003a*/ 	.short	(.L_111 - .L_110)
.L_110:
        /*003c*/ 	.word	0x00000000
        /*0040*/ 	.short	0x0000
        /*0042*/ 	.short	0x0000
        /*0044*/ 	.byte	0x00, 0xf5, 0x21, 0x00


	//----- nvinfo : EIATTR_SPARSE_MMA_MASK
	.align		4
.L_111:
        /*0048*/ 	.byte	0x03, 0x50
        /*004a*/ 	.short	0x0000


	//----- nvinfo : EIATTR_MAXREG_COUNT
	.align		4
        /*004c*/ 	.byte	0x03, 0x1b
        /*004e*/ 	.short	0x00ff


	//----- nvinfo : EIATTR_MERCURY_ISA_VERSION
	.align		4
        /*0050*/ 	.byte	0x03, 0x5f
        /*0052*/ 	.short	0x0101


	//----- nvinfo : EIATTR_VRC_CTA_INIT_COUNT
	.align		4
        /*0054*/ 	.byte	0x02, 0x4a
	.zero		1
	.zero		1


	//----- nvinfo : EIATTR_EXIT_INSTR_OFFSETS
	.align		4
        /*0058*/ 	.byte	0x04, 0x1c
        /*005a*/ 	.short	(.L_113 - .L_112)


	//   ....[0]....
.L_112:
        /*005c*/ 	.word	0x000003d0


	//----- nvinfo : EIATTR_CBANK_PARAM_SIZE
	.align		4
.L_113:
        /*0060*/ 	.byte	0x03, 0x19
        /*0062*/ 	.short	0x0020


	//----- nvinfo : EIATTR_PARAM_CBANK
	.align		4
        /*0064*/ 	.byte	0x04, 0x0a
        /*0066*/ 	.short	(.L_115 - .L_114)
	.align		4
.L_114:
        /*0068*/ 	.word	index@(.nv.constant0._Z13Dec_GenCatMapPhS_PKjS1_)
        /*006c*/ 	.short	0x0380
        /*006e*/ 	.short	0x0020


	//----- nvinfo : EIATTR_SW_WAR
	.align		4
.L_115:
        /*0070*/ 	.byte	0x04, 0x36
        /*0072*/ 	.short	(.L_117 - .L_116)
.L_116:
        /*0074*/ 	.word	0x00000008
.L_117:


//--------------------- .nv.info._Z13Enc_GenCatMapPhS_PKjS1_ --------------------------
	.section	.nv.info._Z13Enc_GenCatMapPhS_PKjS1_,"",@"SHT_CUDA_INFO"
	.sectionflags	@""
	.align	4


	//----- nvinfo : EIATTR_CUDA_API_VERSION
	.align		4
        /*0000*/ 	.byte	0x04, 0x37
        /*0002*/ 	.short	(.L_119 - .L_118)
.L_118:
        /*0004*/ 	.word	0x00000082


	//----- nvinfo : EIATTR_KPARAM_INFO
	.align		4
.L_119:
        /*0008*/ 	.byte	0x04, 0x17
        /*000a*/ 	.short	(.L_121 - .L_120)
.L_120:
        /*000c*/ 	.word	0x00000000
        /*0010*/ 	.short	0x0003
        /*0012*/ 	.short	0x0018
        /*0014*/ 	.byte	0x00, 0xf5, 0x21, 0x00


	//----- nvinfo : EIATTR_KPARAM_INFO
	.align		4
.L_121:
        /*0018*/ 	.byte	0x04, 0x17
        /*001a*/ 	.short	(.L_123 - .L_122)
.L_122:
        /*001c*/ 	.word	0x00000000
        /*0020*/ 	.short	0x0002
        /*0022*/ 	.short	0x0010
        /*0024*/ 	.byte	0x00, 0xf5, 0x21, 0x00


	//----- nvinfo : EIATTR_KPARAM_INFO
	.align		4
.L_123:
        /*0028*/ 	.byte	0x04, 0x17
        /*002a*/ 	.short	(.L_125 - .L_124)
.L_124:
        /*002c*/ 	.word	0x00000000
        /*0030*/ 	.short	0x0001
        /*0032*/ 	.short	0x0008
        /*0034*/ 	.byte	0x00, 0xf5, 0x21, 0x00


	//----- nvinfo : EIATTR_KPARAM_INFO
	.align		4
.L_125:
        /*0038*/ 	.byte	0x04, 0x17
        /*003a*/ 	.short	(.L_127 - .L_126)
.L_126:
        /*003c*/ 	.word	0x00000000
        /*0040*/ 	.short	0x0000
        /*0042*/ 	.short	0x0000
        /*0044*/ 	.byte	0x00, 0xf5, 0x21, 0x00


	//----- nvinfo : EIATTR_SPARSE_MMA_MASK
	.align		4
.L_127:
        /*0048*/ 	.byte	0x03, 0x50
        /*004a*/ 	.short	0x0000


	//----- nvinfo : EIATTR_MAXREG_COUNT
	.align		4
        /*004c*/ 	.byte	0x03, 0x1b
        /*004e*/ 	.short	0x00ff


	//----- nvinfo : EIATTR_MERCURY_ISA_VERSION
	.align		4
        /*0050*/ 	.byte	0x03, 0x5f
        /*0052*/ 	.short	0x0101


	//----- nvinfo : EIATTR_VRC_CTA_INIT_COUNT
	.align		4
        /*0054*/ 	.byte	0x02, 0x4a
	.zero		1
	.zero		1


	//----- nvinfo : EIATTR_EXIT_INSTR_OFFSETS
	.align		4
        /*0058*/ 	.byte	0x04, 0x1c
        /*005a*/ 	.short	(.L_129 - .L_128)


	//   ....[0]....
.L_128:
        /*005c*/ 	.word	0x000003d0


	//----- nvinfo : EIATTR_CBANK_PARAM_SIZE
	.align		4
.L_129:
        /*0060*/ 	.byte	0x03, 0x19
        /*0062*/ 	.short	0x0020


	//----- nvinfo : EIATTR_PARAM_CBANK
	.align		4
        /*0064*/ 	.byte	0x04, 0x0a
        /*0066*/ 	.short	(.L_131 - .L_130)
	.align		4
.L_130:
        /*0068*/ 	.word	index@(.nv.constant0._Z13Enc_GenCatMapPhS_PKjS1_)
        /*006c*/ 	.short	0x0380
        /*006e*/ 	.short	0x0020


	//----- nvinfo : EIATTR_SW_WAR
	.align		4
.L_131:
        /*0070*/ 	.byte	0x04, 0x36
        /*0072*/ 	.short	(.L_133 - .L_132)
.L_132:
        /*0074*/ 	.word	0x00000008
.L_133:


//--------------------- .nv.info._Z6WarmUpv       --------------------------
	.section	.nv.info._Z6WarmUpv,"",@"SHT_CUDA_INFO"
	.sectionflags	@""
	.align	4


	//----- nvinfo : EIATTR_CUDA_API_VERSION
	.align		4
        /*0000*/ 	.byte	0x04, 0x37
        /*0002*/ 	.short	(.L_135 - .L_134)
.L_134:
        /*0004*/ 	.word	0x00000082


	//----- nvinfo : EIATTR_SPARSE_MMA_MASK
	.align		4
.L_135:
        /*0008*/ 	.byte	0x03, 0x50
        /*000a*/ 	.short	0x0000


	//----- nvinfo : EIATTR_MAXREG_COUNT
	.align		4
        /*000c*/ 	.byte	0x03, 0x1b
        /*000e*/ 	.short	0x00ff


	//----- nvinfo : EIATTR_MERCURY_ISA_VERSION
	.align		4
        /*0010*/ 	.byte	0x03, 0x5f
        /*0012*/ 	.short	0x0101


	//----- nvinfo : EIATTR_VRC_CTA_INIT_COUNT
	.align		4
        /*0014*/ 	.byte	0x02, 0x4a
	.zero		1
	.zero		1


	//----- nvinfo : EIATTR_EXIT_INSTR_OFFSETS
	.align		4
        /*0018*/ 	.byte	0x04, 0x1c
        /*001a*/ 	.short	(.L_137 - .L_136)


	//   ....[0]....
.L_136:
        /*001c*/ 	.word	0x00000010


	//----- nvinfo : EIATTR_SW_WAR
	.align		4
.L_137:
        /*0020*/ 	.byte	0x04, 0x36
        /*0022*/ 	.short	(.L_139 - .L_138)
.L_138:
        /*0024*/ 	.word	0x00000008
.L_139:


//--------------------- .nv.callgraph             --------------------------
	.section	.nv.callgraph,"",@"SHT_CUDA_CALLGRAPH"
	.align	4
	.sectionentsize	8
	.align		4
        /*0000*/ 	.word	0x00000000
	.align		4
        /*0004*/ 	.word	0xffffffff
	.align		4
        /*0008*/ 	.word	0x00000000
	.align		4
        /*000c*/ 	.word	0xfffffffe
	.align		4
        /*0010*/ 	.word	0x00000000
	.align		4
        /*0014*/ 	.word	0xfffffffd
	.align		4
        /*0018*/ 	.word	0x00000000
	.align		4
        /*001c*/ 	.word	0xfffffffc


//--------------------- .text._Z13decRowColSwapPhS_PKjS1_ --------------------------
	.section	.text._Z13decRowColSwapPhS_PKjS1_,"ax",@progbits
	.align	128
        .global         _Z13decRowColSwapPhS_PKjS1_
        .type           _Z13decRowColSwapPhS_PKjS1_,@function
        .size           _Z13decRowColSwapPhS_PKjS1_,(.L_x_19 - _Z13decRowColSwapPhS_PKjS1_)
        .other          _Z13decRowColSwapPhS_PKjS1_,@"STO_CUDA_ENTRY STV_DEFAULT"
_Z13decRowColSwapPhS_PKjS1_:
.text._Z13decRowColSwapPhS_PKjS1_:
[----:B------:R-:W-:Y:S01]  /*0000*/  LDC R1, c[0x0][0x37c] ;  /* 0x0000df00ff017b82 */ /* 0x000fe20000000800 */
[----:B------:R-:W0:Y:S07]  /*0010*/  S2R R9, SR_CTAID.X ;  /* 0x0000000000097919 */ /* 0x000e2e0000002500 */
[----:B------:R-:W0:Y:S01]  /*0020*/  LDC.64 R2, c[0x0][0x390] ;  /* 0x0000e400ff027b82 */ /* 0x000e220000000a00 */
[----:B------:R-:W1:Y:S01]  /*0030*/  LDCU.64 UR4, c[0x0][0x358] ;  /* 0x00006b00ff0477ac */ /* 0x000e620008000a00 */
[----:B------:R-:W2:Y:S01]  /*0040*/  S2R R7, SR_CTAID.Y ;  /* 0x0000000000077919 */ /* 0x000ea20000002600 */
[----:B------:R-:W3:Y:S01]  /*0050*/  LDCU.128 UR8, c[0x0][0x380] ;  /* 0x00007000ff0877ac */ /* 0x000ee20008000c00 */
[----:B------:R-:W4:Y:S04]  /*0060*/  S2R R11, SR_TID.X ;  /* 0x00000000000b7919 */ /* 0x000f280000002100 */
[----:B------:R-:W2:Y:S08]  /*0070*/  LDC.64 R4, c[0x0][0x398] ;  /* 0x0000e600ff047b82 */ /* 0x000eb00000000a00 */
[----:B------:R-:W5:Y:S01]  /*0080*/  LDC R0, c[0x0][0x370] ;  /* 0x0000dc00ff007b82 */ /* 0x000f620000000800 */
[----:B------:R-:W4:Y:S01]  /*0090*/  LDCU UR6, c[0x0][0x360] ;  /* 0x00006c00ff0677ac */ /* 0x000f220008000800 */
[----:B0-----:R-:W-:-:S04]  /*00a0*/  IMAD.WIDE.U32 R2, R9, 0x4, R2 ;  /* 0x0000000409027825 */ /* 0x001fc800078e0002 */
[C---:B--2---:R-:W-:Y:S02]  /*00b0*/  IMAD.WIDE.U32 R4, R7.reuse, 0x4, R4 ;  /* 0x0000000407047825 */ /* 0x044fe400078e0004 */
[----:B-1----:R-:W2:Y:S02]  /*00c0*/  LDG.E.CONSTANT R2, desc[UR4][R2.64] ;  /* 0x0000000402027981 */ /* 0x002ea4000c1e9900 */
[----:B-----5:R-:W-:Y:S02]  /*00d0*/  IMAD R0, R7, R0, R9 ;  /* 0x0000000007007224 */ /* 0x020fe400078e0209 */
[----:B------:R-:W2:Y:S02]  /*00e0*/  LDG.E.CONSTANT R5, desc[UR4][R4.64] ;  /* 0x0000000404057981 */ /* 0x000ea4000c1e9900 */
[----:B----4-:R-:W-:-:S05]  /*00f0*/  IMAD R0, R0, UR6, R11 ;  /* 0x0000000600007c24 */ /* 0x010fca000f8e020b */
[----:B---3--:R-:W-:-:S04]  /*0100*/  IADD3 R6, P0, PT, R0, UR8, RZ ;  /* 0x0000000800067c10 */ /* 0x008fc8000ff1e0ff */
[----:B------:R-:W-:-:S06]  /*0110*/  LEA.HI.X.SX32 R7, R0, UR9, 0x1, P0 ;  /* 0x0000000900077c11 */ /* 0x000fcc00080f0eff */
[----:B------:R-:W3:Y:S01]  /*0120*/  LDG.E.U8 R7, desc[UR4][R6.64] ;  /* 0x0000000406077981 */ /* 0x000ee2000c1e1100 */
[----:B------:R-:W2:Y:S02]  /*0130*/  LDCU UR7, c[0x0][0x374] ;  /* 0x00006e80ff0777ac */ /* 0x000ea40008000800 */
[----:B--2---:R-:W-:-:S04]  /*0140*/  IMAD R0, R2, UR7, R5 ;  /* 0x0000000702007c24 */ /* 0x004fc8000f8e0205 */
[----:B------:R-:W-:-:S05]  /*0150*/  IMAD R0, R0, UR6, R11 ;  /* 0x0000000600007c24 */ /* 0x000fca000f8e020b */
[----:B------:R-:W-:-:S04]  /*0160*/  IADD3 R8, P0, PT, R0, UR10, RZ ;  /* 0x0000000a00087c10 */ /* 0x000fc8000ff1e0ff */
[----:B------:R-:W-:-:S05]  /*0170*/  LEA.HI.X.SX32 R9, R0, UR11, 0x1, P0 ;  /* 0x0000000b00097c11 */ /* 0x000fca00080f0eff */
[----:B---3--:R-:W-:Y:S01]  /*0180*/  STG.E.U8 desc[UR4][R8.64], R7 ;  /* 0x0000000708007986 */ /* 0x008fe2000c101104 */
[----:B------:R-:W-:Y:S05]  /*0190*/  EXIT ;  /* 0x000000000000794d */ /* 0x000fea0003800000 */
.L_x_0:
[----:B------:R-:W-:-:S00]  /*01a0*/  BRA `(.L_x_0) ;  /* 0xfffffffc00fc7947 */ /* 0x000fc0000383ffff */
[----:B------:R-:W-:-:S00]  /*01b0*/  NOP ;  /* 0x0000000000007918 */ /* 0x000fc00000000000 */
        /* <DEDUP_REMOVED lines=12> */
.L_x_19:


//--------------------- .text._Z13encRowColSwapPhS_PKjS1_ --------------------------
	.section	.text._Z13encRowColSwapPhS_PKjS1_,"ax",@progbits
	.align	128
        .global         _Z13encRowColSwapPhS_PKjS1_
        .type           _Z13encRowColSwapPhS_PKjS1_,@function
        .size           _Z13encRowColSwapPhS_PKjS1_,(.L_x_20 - _Z13encRowColSwapPhS_PKjS1_)
        .other          _Z13encRowColSwapPhS_PKjS1_,@"STO_CUDA_ENTRY STV_DEFAULT"
_Z13encRowColSwapPhS_PKjS1_:
.text._Z13encRowColSwapPhS_PKjS1_:
[----:B------:R-:W-:Y:S01]  /*0000*/  LDC R1, c[0x0][0x37c] ;  /* 0x0000df00ff017b82 */ /* 0x000fe20000000800 */
[----:B------:R-:W0:Y:S07]  /*0010*/  S2R R11, SR_CTAID.X ;  /* 0x00000000000b7919 */ /* 0x000e2e0000002500 */
[----:B------:R-:W0:Y:S01]  /*0020*/  LDC.64 R2, c[0x0][0x390] ;  /* 0x0000e400ff027b82 */ /* 0x000e220000000a00 */
[----:B------:R-:W1:Y:S01]  /*0030*/  LDCU.64 UR4, c[0x0][0x358] ;  /* 0x00006b00ff0477ac */ /* 0x000e620008000a00 */
[----:B------:R-:W2:Y:S01]  /*0040*/  S2R R9, SR_CTAID.Y ;  /* 0x0000000000097919 */ /* 0x000ea20000002600 */
[----:B------:R-:W3:Y:S05]  /*0050*/  LDCU.128 UR8, c[0x0][0x380] ;  /* 0x00007000ff0877ac */ /* 0x000eea0008000c00 */
[----:B------:R-:W2:Y:S01]  /*0060*/  LDC.64 R4, c[0x0][0x398] ;  /* 0x0000e600ff047b82 */ /* 0x000ea20000000a00 */
[----:B0-----:R-:W-:-:S04]  /*0070*/  IMAD.WIDE.U32 R2, R11, 0x4, R2 ;  /* 0x000000040b027825 */ /* 0x001fc800078e0002 */
[----:B--2---:R-:W-:Y:S02]  /*0080*/  IMAD.WIDE.U32 R4, R9, 0x4, R4 ;  /* 0x0000000409047825 */ /* 0x004fe400078e0004 */
[----:B-1----:R-:W2:Y:S04]  /*0090*/  LDG.E.CONSTANT R2, desc[UR4][R2.64] ;  /* 0x0000000402027981 */ /* 0x002ea8000c1e9900 */
[----:B------:R-:W2:Y:S01]  /*00a0*/  LDG.E.CONSTANT R5, desc[UR4][R4.64] ;  /* 0x0000000404057981 */ /* 0x000ea2000c1e9900 */
[----:B------:R-:W0:Y:S01]  /*00b0*/  LDC R8, c[0x0][0x370] ;  /* 0x0000dc00ff087b82 */ /* 0x000e220000000800 */
[----:B------:R-:W1:Y:S01]  /*00c0*/  LDCU UR6, c[0x0][0x360] ;  /* 0x00006c00ff0677ac */ /* 0x000e620008000800 */
[----:B------:R-:W1:Y:S01]  /*00d0*/  S2R R13, SR_TID.X ;  /* 0x00000000000d7919 */ /* 0x000e620000002100 */
[----:B------:R-:W2:Y:S02]  /*00e0*/  LDCU UR7, c[0x0][0x374] ;  /* 0x00006e80ff0777ac */ /* 0x000ea40008000800 */
[----:B--2---:R-:W-:-:S04]  /*00f0*/  IMAD R0, R2, UR7, R5 ;  /* 0x0000000702007c24 */ /* 0x004fc8000f8e0205 */
[----:B-1----:R-:W-:-:S05]  /*0100*/  IMAD R0, R0, UR6, R13 ;  /* 0x0000000600007c24 */ /* 0x002fca000f8e020d */
[----:B---3--:R-:W-:-:S04]  /*0110*/  IADD3 R6, P0, PT, R0, UR8, RZ ;  /* 0x0000000800067c10 */ /* 0x008fc8000ff1e0ff */
[----:B------:R-:W-:-:S06]  /*0120*/  LEA.HI.X.SX32 R7, R0, UR9, 0x1, P0 ;  /* 0x0000000900077c11 */ /* 0x000fcc00080f0eff */
[----:B------:R-:W2:Y:S01]  /*0130*/  LDG.E.U8 R7, desc[UR4][R6.64] ;  /* 0x0000000406077981 */ /* 0x000ea2000c1e1100 */
[----:B0-----:R-:W-:-:S04]  /*0140*/  IMAD R0, R9, R8, R11 ;  /* 0x0000000809007224 */ /* 0x001fc800078e020b */
[----:B------:R-:W-:-:S05]  /*0150*/  IMAD R0, R0, UR6, R13 ;  /* 0x0000000600007c24 */ /* 0x000fca000f8e020d */
[----:B------:R-:W-:-:S04]  /*0160*/  IADD3 R2, P0, PT, R0, UR10, RZ ;  /* 0x0000000a00027c10 */ /* 0x000fc8000ff1e0ff */
[----:B------:R-:W-:-:S05]  /*0170*/  LEA.HI.X.SX32 R3, R0, UR11, 0x1, P0 ;  /* 0x0000000b00037c11 */ /* 0x000fca00080f0eff */
[----:B--2---:R-:W-:Y:S01]  /*0180*/  STG.E.U8 desc[UR4][R2.64], R7 ;  /* 0x0000000702007986 */ /* 0x004fe2000c101104 */
[----:B------:R-:W-:Y:S05]  /*0190*/  EXIT ;  /* 0x000000000000794d */ /* 0x000fea0003800000 */
.L_x_1:
        /* <DEDUP_REMOVED lines=14> */
.L_x_20:


//--------------------- .text._Z18grayLevelTransformPhPKj --------------------------
	.section	.text._Z18grayLevelTransformPhPKj,"ax",@progbits
	.align	128
        .global         _Z18grayLevelTransformPhPKj
        .type           _Z18grayLevelTransformPhPKj,@function
        .size           _Z18grayLevelTransformPhPKj,(.L_x_21 - _Z18grayLevelTransformPhPKj)
        .other          _Z18grayLevelTransformPhPKj,@"STO_CUDA_ENTRY STV_DEFAULT"
_Z18grayLevelTransformPhPKj:
.text._Z18grayLevelTransformPhPKj:
[----:B------:R-:W-:Y:S01]  /*0000*/  LDC R1, c[0x0][0x37c] ;  /* 0x0000df00ff017b82 */ /* 0x000fe20000000800 */
[----:B------:R-:W0:Y:S07]  /*0010*/  S2R R0, SR_TID.X ;  /* 0x0000000000007919 */ /* 0x000e2e0000002100 */
[----:B------:R-:W0:Y:S01]  /*0020*/  S2UR UR6, SR_CTAID.X ;  /* 0x00000000000679c3 */ /* 0x000e220000002500 */
[----:B------:R-:W1:Y:S01]  /*0030*/  LDCU.64 UR8, c[0x0][0x380] ;  /* 0x00007000ff0877ac */ /* 0x000e620008000a00 */
[----:B------:R-:W2:Y:S06]  /*0040*/  LDCU.64 UR4, c[0x0][0x358] ;  /* 0x00006b00ff0477ac */ /* 0x000eac0008000a00 */
[----:B------:R-:W0:Y:S08]  /*0050*/  LDC R3, c[0x0][0x360] ;  /* 0x0000d800ff037b82 */ /* 0x000e300000000800 */
[----:B------:R-:W3:Y:S01]  /*0060*/  LDC.64 R4, c[0x0][0x388] ;  /* 0x0000e200ff047b82 */ /* 0x000ee20000000a00 */
[----:B0-----:R-:W-:-:S05]  /*0070*/  IMAD R3, R3, UR6, R0 ;  /* 0x0000000603037c24 */ /* 0x001fca000f8e0200 */
[C---:B-1----:R-:W-:Y:S01]  /*0080*/  IADD3 R2, P0, PT, R3.reuse, UR8, RZ ;  /* 0x0000000803027c10 */ /* 0x042fe2000ff1e0ff */
[----:B---3--:R-:W-:-:S03]  /*0090*/  IMAD.WIDE R4, R3, 0x4, R4 ;  /* 0x0000000403047825 */ /* 0x008fc600078e0204 */
[----:B------:R-:W-:-:S03]  /*00a0*/  LEA.HI.X.SX32 R3, R3, UR9, 0x1, P0 ;  /* 0x0000000903037c11 */ /* 0x000fc600080f0eff */
[----:B--2---:R-:W2:Y:S04]  /*00b0*/  LDG.E.U8.CONSTANT R5, desc[UR4][R4.64] ;  /* 0x0000000404057981 */ /* 0x004ea8000c1e9100 */
[----:B------:R-:W2:Y:S02]  /*00c0*/  LDG.E.U8 R0, desc[UR4][R2.64] ;  /* 0x0000000402007981 */ /* 0x000ea4000c1e1100 */
[----:B--2---:R-:W-:-:S05]  /*00d0*/  LOP3.LUT R7, R0, R5, RZ, 0x3c, !PT ;  /* 0x0000000500077212 */ /* 0x004fca00078e3cff */
[----:B------:R-:W-:Y:S01]  /*00e0*/  STG.E.U8 desc[UR4][R2.64], R7 ;  /* 0x0000000702007986 */ /* 0x000fe2000c101104 */
[----:B------:R-:W-:Y:S05]  /*00f0*/  EXIT ;  /* 0x000000000000794d */ /* 0x000fea0003800000 */
.L_x_2:
        /* <DEDUP_REMOVED lines=16> */
.L_x_21:


//--------------------- .text._Z9generateUPdPtd   --------------------------
	.section	.text._Z9generateUPdPtd,"ax",@progbits
	.align	128
        .global         _Z9generateUPdPtd
        .type           _Z9generateUPdPtd,@function
        .size           _Z9generateUPdPtd,(.L_x_22 - _Z9generateUPdPtd)
        .other          _Z9generateUPdPtd,@"STO_CUDA_ENTRY STV_DEFAULT"
_Z9generateUPdPtd:
.text._Z9generateUPdPtd:
[----:B------:R-:W-:Y:S01]  /*0000*/  LDC R1, c[0x0][0x37c] ;  /* 0x0000df00ff017b82 */ /* 0x000fe20000000800 */
[----:B------:R-:W0:Y:S07]  /*0010*/  S2R R3, SR_TID.X ;  /* 0x0000000000037919 */ /* 0x000e2e0000002100 */
[----:B------:R-:W0:Y:S01]  /*0020*/  S2UR UR4, SR_CTAID.X ;  /* 0x00000000000479c3 */ /* 0x000e220000002500 */
[----:B------:R-:W1:Y:S07]  /*0030*/  LDCU.64 UR6, c[0x0][0x358] ;  /* 0x00006b00ff0677ac */ /* 0x000e6e0008000a00 */
[----:B------:R-:W0:Y:S08]  /*0040*/  LDC R0, c[0x0][0x360] ;  /* 0x0000d800ff007b82 */ /* 0x000e300000000800 */
[----:B------:R-:W2:Y:S01]  /*0050*/  LDC.64 R6, c[0x0][0x380] ;  /* 0x0000e000ff067b82 */ /* 0x000ea20000000a00 */
[----:B0-----:R-:W-:Y:S01]  /*0060*/  IMAD R0, R0, UR4, R3 ;  /* 0x0000000400007c24 */ /* 0x001fe2000f8e0203 */
[----:B------:R-:W0:Y:S03]  /*0070*/  LDCU.64 UR4, c[0x0][0x390] ;  /* 0x00007200ff0477ac */ /* 0x000e260008000a00 */
[----:B--2---:R-:W-:-:S05]  /*0080*/  IMAD.WIDE R6, R0, 0x8, R6 ;  /* 0x0000000800067825 */ /* 0x004fca00078e0206 */
[----:B-1----:R-:W2:Y:S01]  /*0090*/  LDG.E.64 R2, desc[UR6][R6.64] ;  /* 0x0000000606027981 */ /* 0x002ea2000c1e1b00 */
[----:B------:R-:W-:Y:S01]  /*00a0*/  BSSY.RECONVERGENT B0, `(.L_x_3) ;  /* 0x000007f000007945 */ /* 0x000fe20003800200 */
[----:B0-----:R-:W-:-:S06]  /*00b0*/  ULOP3.LUT UR5, UR5, 0x7fffffff, URZ, 0xc0, !UPT ;  /* 0x7fffffff05057892 */ /* 0x001fcc000f8ec0ff */
[----:B------:R-:W-:Y:S01]  /*00c0*/  IMAD.U32 R5, RZ, RZ, UR5 ;  /* 0x00000005ff057e24 */ /* 0x000fe2000f8e00ff */
[----:B--2---:R-:W-:-:S10]  /*00d0*/  DMUL R2, R2, 100000000 ;  /* 0x4197d78402027828 */ /* 0x004fd40000000000 */
[----:B------:R-:W-:Y:S01]  /*00e0*/  LOP3.LUT R9, R3, 0x7fffffff, RZ, 0xc0, !PT ;  /* 0x7fffffff03097812 */ /* 0x000fe200078ec0ff */
[----:B------:R-:W-:-:S03]  /*00f0*/  IMAD.MOV.U32 R8, RZ, RZ, R2 ;  /* 0x000000ffff087224 */ /* 0x000fc600078e0002 */
[----:B------:R-:W-:-:S04]  /*0100*/  VIMNMX.U32 R4, PT, PT, R9, UR5, !PT ;  /* 0x0000000509047c48 */ /* 0x000fc8000ffe0000 */
[----:B------:R-:W-:Y:S01]  /*0110*/  ISETP.GE.U32.AND P0, PT, R4, 0x7ff00000, PT ;  /* 0x7ff000000400780c */ /* 0x000fe20003f06070 */
[----:B------:R-:W-:-:S12]  /*0120*/  IMAD.U32 R4, RZ, RZ, UR4 ;  /* 0x00000004ff047e24 */ /* 0x000fd8000f8e00ff */
[----:B------:R-:W-:Y:S05]  /*0130*/  @!P0 BRA `(.L_x_4) ;  /* 0x0000000000208947 */ /* 0x000fea0003800000 */
[----:B------:R-:W-:-:S06]  /*0140*/  DSETP.NAN.AND P0, PT, R4, R4, PT ;  /* 0x000000040400722a */ /* 0x000fcc0003f08000 */
[----:B------:R-:W-:-:S14]  /*0150*/  DSETP.NUM.AND P0, PT, R8, R8, !P0 ;  /* 0x000000080800722a */ /* 0x000fdc0004707000 */
[----:B------:R-:W0:Y:S01]  /*0160*/  @!P0 LDC.64 R6, c[0x0][0x390] ;  /* 0x0000e400ff068b82 */ /* 0x000e220000000a00 */
[----:B------:R-:W-:Y:S02]  /*0170*/  @P0 DSETP.NEU.AND P1, PT, R8, +INF , PT ;  /* 0x7ff000000800042a */ /* 0x000fe40003f2d000 */
[----:B0-----:R-:W-:-:S06]  /*0180*/  @!P0 DADD R6, R2, R6 ;  /* 0x0000000002068229 */ /* 0x001fcc0000000006 */
[----:B------:R-:W-:Y:S02]  /*0190*/  @P0 FSEL R6, R2, RZ, P1 ;  /* 0x000000ff02060208 */ /* 0x000fe40000800000 */
[----:B------:R-:W-:Y:S01]  /*01a0*/  @P0 FSEL R7, R3, -QNAN , P1 ;  /* 0xfff8000003070808 */ /* 0x000fe20000800000 */
[----:B------:R-:W-:Y:S06]  /*01b0*/  BRA `(.L_x_5) ;  /* 0x0000000400b47947 */ /* 0x000fec0003800000 */
.L_x_4:
[----:B------:R-:W-:Y:S01]  /*01c0*/  DSETP.NEU.AND P0, PT, R4, RZ, PT ;  /* 0x000000ff0400722a */ /* 0x000fe20003f0d000 */
[----:B------:R-:W-:Y:S02]  /*01d0*/  IMAD.MOV.U32 R6, RZ, RZ, 0x0 ;  /* 0x00000000ff067424 */ /* 0x000fe400078e00ff */
[----:B------:R-:W-:-:S11]  /*01e0*/  IMAD.MOV.U32 R7, RZ, RZ, -0x80000 ;  /* 0xfff80000ff077424 */ /* 0x000fd600078e00ff */
[----:B------:R-:W-:Y:S05]  /*01f0*/  @!P0 BRA `(.L_x_5) ;  /* 0x0000000400a48947 */ /* 0x000fea0003800000 */
[----:B------:R-:W-:Y:S01]  /*0200*/  DSETP.GE.AND P0, PT, R8, R4, PT ;  /* 0x000000040800722a */ /* 0x000fe20003f06000 */
[----:B------:R-:W-:Y:S02]  /*0210*/  IMAD.MOV.U32 R6, RZ, RZ, R2 ;  /* 0x000000ffff067224 */ /* 0x000fe400078e0002 */
[----:B------:R-:W-:-:S11]  /*0220*/  IMAD.MOV.U32 R7, RZ, RZ, R3 ;  /* 0x000000ffff077224 */ /* 0x000fd600078e0003 */
[----:B------:R-:W-:Y:S05]  /*0230*/  @!P0 BRA `(.L_x_5) ;  /* 0x0000000400948947 */ /* 0x000fea0003800000 */
[----:B------:R-:W-:Y:S01]  /*0240*/  ISETP.GT.U32.AND P0, PT, R9, 0xfffff, PT ;  /* 0x000fffff0900780c */ /* 0x000fe20003f04070 */
[----:B------:R-:W-:Y:S01]  /*0250*/  BSSY.RECONVERGENT B1, `(.L_x_6) ;  /* 0x0000025000017945 */ /* 0x000fe20003800200 */
[----:B------:R-:W-:Y:S02]  /*0260*/  ISETP.GT.U32.AND P1, PT, R5, 0xfffff, PT ;  /* 0x000fffff0500780c */ /* 0x000fe40003f24070 */
[----:B------:R-:W-:Y:S02]  /*0270*/  SHF.R.U32.HI R6, RZ, 0x14, R9 ;  /* 0x00000014ff067819 */ /* 0x000fe40000011609 */
[----:B------:R-:W-:-:S07]  /*0280*/  SHF.R.U32.HI R7, RZ, 0x14, R5 ;  /* 0x00000014ff077819 */ /* 0x000fce0000011605 */
[----:B------:R-:W-:Y:S02]  /*0290*/  @!P0 DMUL R8, R8, 1.80143985094819840000e+16 ;  /* 0x4350000008088828 */ /* 0x000fe40000000000 */
[----:B------:R-:W-:-:S08]  /*02a0*/  @!P1 DMUL R4, R4, 1.80143985094819840000e+16 ;  /* 0x4350000004049828 */ /* 0x000fd00000000000 */
[----:B------:R-:W-:Y:S02]  /*02b0*/  @!P0 LEA.HI R10, R9, R6, RZ, 0xc ;  /* 0x00000006090a8211 */ /* 0x000fe400078f60ff */
[----:B------:R-:W-:Y:S02]  /*02c0*/  @!P1 LEA.HI R11, R5, R7, RZ, 0xc ;  /* 0x00000007050b9211 */ /* 0x000fe400078f60ff */
[----:B------:R-:W-:Y:S01]  /*02d0*/  LOP3.LUT R15, R9, 0xfffff, RZ, 0xc0, !PT ;  /* 0x000fffff090f7812 */ /* 0x000fe200078ec0ff */
[----:B------:R-:W-:Y:S02]  /*02e0*/  @!P0 VIADD R6, R10, 0xffffffca ;  /* 0xffffffca0a068836 */ /* 0x000fe40000000000 */
[----:B------:R-:W-:Y:S01]  /*02f0*/  @!P1 VIADD R7, R11, 0xffffffca ;  /* 0xffffffca0b079836 */ /* 0x000fe20000000000 */
[----:B------:R-:W-:Y:S01]  /*0300*/  LOP3.LUT R15, R15, 0x100000, RZ, 0xfc, !PT ;  /* 0x001000000f0f7812 */ /* 0x000fe200078efcff */
[----:B------:R-:W-:Y:S02]  /*0310*/  IMAD.MOV.U32 R11, RZ, RZ, R8 ;  /* 0x000000ffff0b7224 */ /* 0x000fe400078e0008 */
[----:B------:R-:W-:-:S04]  /*0320*/  IMAD.IADD R12, R6, 0x1, -R7 ;  /* 0x00000001060c7824 */ /* 0x000fc800078e0a07 */
[----:B------:R-:W-:Y:S01]  /*0330*/  IMAD.MOV.U32 R8, RZ, RZ, R12 ;  /* 0x000000ffff087224 */ /* 0x000fe200078e000c */
[----:B------:R-:W-:-:S04]  /*0340*/  VIMNMX R17, PT, PT, RZ, R12, PT ;  /* 0x0000000cff117248 */ /* 0x000fc80003fe0100 */
[----:B------:R-:W-:-:S05]  /*0350*/  IADD3 R6, PT, PT, R6, -R7, -R17 ;  /* 0x8000000706067210 */ /* 0x000fca0007ffe811 */
[----:B------:R-:W-:-:S05]  /*0360*/  VIADD R6, R6, 0x1 ;  /* 0x0000000106067836 */ /* 0x000fca0000000000 */
[----:B------:R-:W-:Y:S02]  /*0370*/  LOP3.LUT P0, R9, R6, 0x3, RZ, 0xc0, !PT ;  /* 0x0000000306097812 */ /* 0x000fe4000780c0ff */
[----:B------:R-:W-:-:S04]  /*0380*/  LOP3.LUT R6, R5, 0xfffff, RZ, 0xc0, !PT ;  /* 0x000fffff05067812 */ /* 0x000fc800078ec0ff */
[----:B------:R-:W-:-:S07]  /*0390*/  LOP3.LUT R6, R6, 0x100000, RZ, 0xfc, !PT ;  /* 0x0010000006067812 */ /* 0x000fce00078efcff */
[----:B------:R-:W-:Y:S05]  /*03a0*/  @!P0 BRA `(.L_x_7) ;  /* 0x00000000003c8947 */ /* 0x000fea0003800000 */
[----:B------:R-:W-:Y:S01]  /*03b0*/  BSSY.RECONVERGENT B2, `(.L_x_7) ;  /* 0x000000e000027945 */ /* 0x000fe20003800200 */
[----:B------:R-:W-:Y:S02]  /*03c0*/  IMAD.MOV R9, RZ, RZ, -R9 ;  /* 0x000000ffff097224 */ /* 0x000fe400078e0a09 */
[----:B------:R-:W-:-:S07]  /*03d0*/  IMAD.MOV.U32 R8, RZ, RZ, R12 ;  /* 0x000000ffff087224 */ /* 0x000fce00078e000c */
.L_x_8:
[----:B------:R-:W-:Y:S01]  /*03e0*/  VIADD R9, R9, 0x1 ;  /* 0x0000000109097836 */ /* 0x000fe20000000000 */
[----:B------:R-:W-:Y:S01]  /*03f0*/  IADD3 R13, P0, PT, -R4, R11, RZ ;  /* 0x0000000b040d7210 */ /* 0x000fe20007f1e1ff */
[----:B------:R-:W-:-:S03]  /*0400*/  VIADD R8, R8, 0xffffffff ;  /* 0xffffffff08087836 */ /* 0x000fc60000000000 */
[----:B------:R-:W-:Y:S01]  /*0410*/  ISETP.NE.AND P1, PT, R9, RZ, PT ;  /* 0x000000ff0900720c */ /* 0x000fe20003f25270 */
[----:B------:R-:W-:-:S05]  /*0420*/  IMAD.X R10, R15, 0x1, ~R6, P0 ;  /* 0x000000010f0a7824 */ /* 0x000fca00000e0e06 */
[----:B------:R-:W-:-:S04]  /*0430*/  ISETP.GE.AND P0, PT, R10, RZ, PT ;  /* 0x000000ff0a00720c */ /* 0x000fc80003f06270 */
[----:B------:R-:W-:Y:S02]  /*0440*/  SEL R13, R11, R13, !P0 ;  /* 0x0000000d0b0d7207 */ /* 0x000fe40004000000 */
[----:B------:R-:W-:-:S03]  /*0450*/  SEL R10, R15, R10, !P0 ;  /* 0x0000000a0f0a7207 */ /* 0x000fc60004000000 */
[C---:B------:R-:W-:Y:S01]  /*0460*/  IMAD.SHL.U32 R11, R13.reuse, 0x2, RZ ;  /* 0x000000020d0b7824 */ /* 0x040fe200078e00ff */
[----:B------:R-:W-:Y:S01]  /*0470*/  SHF.L.U64.HI R15, R13, 0x1, R10 ;  /* 0x000000010d0f7819 */ /* 0x000fe2000001020a */
[----:B------:R-:W-:Y:S06]  /*0480*/  @P1 BRA `(.L_x_8) ;  /* 0xfffffffc00d41947 */ /* 0x000fec000383ffff */
[----:B------:R-:W-:Y:S05]  /*0490*/  BSYNC.RECONVERGENT B2 ;  /* 0x0000000000027941 */ /* 0x000fea0003800200 */
.L_x_7:
[----:B------:R-:W-:Y:S05]  /*04a0*/  BSYNC.RECONVERGENT B1 ;  /* 0x0000000000017941 */ /* 0x000fea0003800200 */
.L_x_6:
[----:B------:R-:W-:Y:S01]  /*04b0*/  IMAD.IADD R9, R12, 0x1, -R17 ;  /* 0x000000010c097824 */ /* 0x000fe200078e0a11 */
[----:B------:R-:W-:Y:S04]  /*04c0*/  BSSY.RECONVERGENT B1, `(.L_x_9) ;  /* 0x0000025000017945 */ /* 0x000fe80003800200 */
[----:B------:R-:W-:-:S13]  /*04d0*/  ISETP.GE.U32.AND P0, PT, R9, 0x3, PT ;  /* 0x000000030900780c */ /* 0x000fda0003f06070 */
[----:B------:R-:W-:Y:S05]  /*04e0*/  @!P0 BRA `(.L_x_10) ;  /* 0x0000000000888947 */ /* 0x000fea0003800000 */
[----:B------:R-:W-:Y:S01]  /*04f0*/  BSSY.RECONVERGENT B2, `(.L_x_11) ;  /* 0x0000020000027945 */ /* 0x000fe20003800200 */
.L_x_12:
[----:B------:R-:W-:Y:S02]  /*0500*/  IADD3 R10, P0, PT, -R4, R11, RZ ;  /* 0x0000000b040a7210 */ /* 0x000fe40007f1e1ff */
[C---:B------:R-:W-:Y:S01]  /*0510*/  ISETP.GT.AND P1, PT, R8.reuse, 0x3, PT ;  /* 0x000000030800780c */ /* 0x040fe20003f24270 */
[----:B------:R-:W-:Y:S02]  /*0520*/  VIADD R8, R8, 0xfffffffc ;  /* 0xfffffffc08087836 */ /* 0x000fe40000000000 */
[----:B------:R-:W-:-:S05]  /*0530*/  IMAD.X R12, R15, 0x1, ~R6, P0 ;  /* 0x000000010f0c7824 */ /* 0x000fca00000e0e06 */
[----:B------:R-:W-:-:S04]  /*0540*/  ISETP.GE.AND P0, PT, R12, RZ, PT ;  /* 0x000000ff0c00720c */ /* 0x000fc80003f06270 */
[----:B------:R-:W-:Y:S02]  /*0550*/  SEL R10, R11, R10, !P0 ;  /* 0x0000000a0b0a7207 */ /* 0x000fe40004000000 */
[----:B------:R-:W-:-:S03]  /*0560*/  SEL R15, R15, R12, !P0 ;  /* 0x0000000c0f0f7207 */ /* 0x000fc60004000000 */
[C---:B------:R-:W-:Y:S01]  /*0570*/  IMAD.SHL.U32 R9, R10.reuse, 0x2, RZ ;  /* 0x000000020a097824 */ /* 0x040fe200078e00ff */
[----:B------:R-:W-:-:S04]  /*0580*/  SHF.L.U64.HI R15, R10, 0x1, R15 ;  /* 0x000000010a0f7819 */ /* 0x000fc8000001020f */
[----:B------:R-:W-:-:S05]  /*0590*/  IADD3 R11, P0, PT, -R4, R9, RZ ;  /* 0x00000009040b7210 */ /* 0x000fca0007f1e1ff */
        /* <DEDUP_REMOVED lines=22> */
.L_x_11:
[----:B------:R-:W-:-:S07]  /*0700*/  IMAD.MOV.U32 R13, RZ, RZ, R9 ;  /* 0x000000ffff0d7224 */ /* 0x000fce00078e0009 */
.L_x_10:
[----:B------:R-:W-:Y:S05]  /*0710*/  BSYNC.RECONVERGENT B1 ;  /* 0x0000000000017941 */ /* 0x000fea0003800200 */
.L_x_9:
[----:B------:R-:W-:Y:S01]  /*0720*/  LOP3.LUT R9, R10, 0x7fffffff, RZ, 0xc0, !PT ;  /* 0x7fffffff0a097812 */ /* 0x000fe200078ec0ff */
[----:B------:R-:W-:Y:S01]  /*0730*/  BSSY.RECONVERGENT B1, `(.L_x_13) ;  /* 0x0000014000017945 */ /* 0x000fe20003800200 */
[----:B------:R-:W-:Y:S01]  /*0740*/  ISETP.NE.U32.AND P0, PT, R13, RZ, PT ;  /* 0x000000ff0d00720c */ /* 0x000fe20003f05070 */
[----:B------:R-:W-:Y:S02]  /*0750*/  IMAD.MOV.U32 R6, RZ, RZ, RZ ;  /* 0x000000ffff067224 */ /* 0x000fe400078e00ff */
[----:B------:R-:W-:Y:S01]  /*0760*/  IMAD.MOV.U32 R11, RZ, RZ, RZ ;  /* 0x000000ffff0b7224 */ /* 0x000fe200078e00ff */
[----:B------:R-:W-:-:S13]  /*0770*/  ISETP.NE.AND.EX P0, PT, R9, RZ, PT, P0 ;  /* 0x000000ff0900720c */ /* 0x000fda0003f05300 */
[----:B------:R-:W-:Y:S05]  /*0780*/  @!P0 BRA `(.L_x_14) ;  /* 0x0000000000388947 */ /* 0x000fea0003800000 */
[----:B------:R-:W-:-:S06]  /*0790*/  IMAD.MOV.U32 R8, RZ, RZ, R13 ;  /* 0x000000ffff087224 */ /* 0x000fcc00078e000d */
[----:B------:R-:W-:-:S10]  /*07a0*/  DMUL R4, R8, 1.80143985094819840000e+16 ;  /* 0x4350000008047828 */ /* 0x000fd40000000000 */
[----:B------:R-:W-:-:S04]  /*07b0*/  SHF.R.U32.HI R4, RZ, 0x14, R5 ;  /* 0x00000014ff047819 */ /* 0x000fc80000011605 */
[----:B------:R-:W-:-:S05]  /*07c0*/  IADD3 R8, PT, PT, -R4, 0x37, RZ ;  /* 0x0000003704087810 */ /* 0x000fca0007ffe1ff */
[----:B------:R-:W-:Y:S01]  /*07d0*/  IMAD.IADD R5, R7, 0x1, -R8 ;  /* 0x0000000107057824 */ /* 0x000fe200078e0a08 */
[CC--:B------:R-:W-:Y:S02]  /*07e0*/  SHF.L.U64.HI R7, R13.reuse, R8.reuse, R9 ;  /* 0x000000080d077219 */ /* 0x0c0fe40000010209 */
[----:B------:R-:W-:Y:S02]  /*07f0*/  SHF.L.U32 R8, R13, R8, RZ ;  /* 0x000000080d087219 */ /* 0x000fe400000006ff */
[----:B------:R-:W-:-:S13]  /*0800*/  ISETP.GT.AND P0, PT, R5, RZ, PT ;  /* 0x000000ff0500720c */ /* 0x000fda0003f04270 */
[C---:B------:R-:W-:Y:S01]  /*0810*/  @!P0 IADD3 R4, PT, PT, -R5.reuse, 0x1, RZ ;  /* 0x0000000105048810 */ /* 0x040fe20007ffe1ff */
[----:B------:R-:W-:-:S03]  /*0820*/  @P0 VIADD R5, R5, 0xffffffff ;  /* 0xffffffff05050836 */ /* 0x000fc60000000000 */
[--C-:B------:R-:W-:Y:S02]  /*0830*/  @!P0 SHF.R.U64 R6, R8, R4, R7.reuse ;  /* 0x0000000408068219 */ /* 0x100fe40000001207 */
[----:B------:R-:W-:Y:S02]  /*0840*/  @P0 IADD3 R6, P1, PT, RZ, R8, RZ ;  /* 0x00000008ff060210 */ /* 0x000fe40007f3e0ff */
[----:B------:R-:W-:-:S03]  /*0850*/  @!P0 SHF.R.U32.HI R11, RZ, R4, R7 ;  /* 0x00000004ff0b8219 */ /* 0x000fc60000011607 */
[----:B------:R-:W-:-:S08]  /*0860*/  @P0 IMAD.U32.X R11, R5, 0x100000, R7, P1 ;  /* 0x00100000050b0824 */ /* 0x000fd000008e0407 */
.L_x_14:
[----:B------:R-:W-:Y:S05]  /*0870*/  BSYNC.RECONVERGENT B1 ;  /* 0x0000000000017941 */ /* 0x000fea0003800200 */
.L_x_13:
[----:B------:R-:W-:-:S07]  /*0880*/  LOP3.LUT R7, R11, 0x80000000, R3, 0xb8, !PT ;  /* 0x800000000b077812 */ /* 0x000fce00078eb803 */
.L_x_5:
[----:B------:R-:W-:Y:S05]  /*0890*/  BSYNC.RECONVERGENT B0 ;  /* 0x0000000000007941 */ /* 0x000fea0003800200 */
.L_x_3:
[----:B------:R-:W0:Y:S01]  /*08a0*/  LDC.64 R2, c[0x0][0x388] ;  /* 0x0000e200ff027b82 */ /* 0x000e220000000a00 */
[----:B------:R-:W1:Y:S01]  /*08b0*/  F2I.F64.TRUNC R7, R6 ;  /* 0x0000000600077311 */ /* 0x000e62000030d100 */
[----:B0-----:R-:W-:-:S05]  /*08c0*/  IMAD.WIDE R2, R0, 0x2, R2 ;  /* 0x0000000200027825 */ /* 0x001fca00078e0202 */
[----:B-1----:R-:W-:Y:S01]  /*08d0*/  STG.E.U16 desc[UR6][R2.64], R7 ;  /* 0x0000000702007986 */ /* 0x002fe2000c101506 */
[----:B------:R-:W-:Y:S05]  /*08e0*/  EXIT ;  /* 0x000000000000794d */ /* 0x000fea0003800000 */
.L_x_15:
        /* <DEDUP_REMOVED lines=9> */
.L_x_22:


//--------------------- .text._Z13Dec_GenCatMapPhS_PKjS1_ --------------------------
	.section	.text._Z13Dec_GenCatMapPhS_PKjS1_,"ax",@progbits
	.align	128
        .global         _Z13Dec_GenCatMapPhS_PKjS1_
        .type           _Z13Dec_GenCatMapPhS_PKjS1_,@function
        .size           _Z13Dec_GenCatMapPhS_PKjS1_,(.L_x_23 - _Z13Dec_GenCatMapPhS_PKjS1_)
        .other          _Z13Dec_GenCatMapPhS_PKjS1_,@"STO_CUDA_ENTRY STV_DEFAULT"
_Z13Dec_GenCatMapPhS_PKjS1_:
.text._Z13Dec_GenCatMapPhS_PKjS1_:
[----:B------:R-:W-:Y:S01]  /*0000*/  LDC R1, c[0x0][0x37c] ;  /* 0x0000df00ff017b82 */ /* 0x000fe20000000800 */
[----:B------:R-:W0:Y:S07]  /*0010*/  S2R R0, SR_CTAID.Y ;  /* 0x0000000000007919 */ /* 0x000e2e0000002600 */
[----:B------:R-:W0:Y:S01]  /*0020*/  LDC.64 R4, c[0x0][0x390] ;  /* 0x0000e400ff047b82 */ /* 0x000e220000000a00 */
[----:B------:R-:W1:Y:S07]  /*0030*/  LDCU.64 UR4, c[0x0][0x358] ;  /* 0x00006b00ff0477ac */ /* 0x000e6e0008000a00 */
[----:B------:R-:W2:Y:S01]  /*0040*/  LDC R8, c[0x0][0x370] ;  /* 0x0000dc00ff087b82 */ /* 0x000ea20000000800 */
[----:B------:R-:W3:Y:S01]  /*0050*/  S2R R3, SR_CTAID.X ;  /* 0x0000000000037919 */ /* 0x000ee20000002500 */
[----:B------:R-:W4:Y:S01]  /*0060*/  LDCU.128 UR8, c[0x0][0x380] ;  /* 0x00007000ff0877ac */ /* 0x000f220008000c00 */
[----:B0-----:R-:W-:-:S06]  /*0070*/  IMAD.WIDE.U32 R4, R0, 0x4, R4 ;  /* 0x0000000400047825 */ /* 0x001fcc00078e0004 */
[----:B-1----:R-:W3:Y:S01]  /*0080*/  LDG.E.CONSTANT R4, desc[UR4][R4.64] ;  /* 0x0000000404047981 */ /* 0x002ee2000c1e9900 */
[----:B--2---:R-:W0:Y:S01]  /*0090*/  I2F.U32.RP R2, R8 ;  /* 0x0000000800027306 */ /* 0x004e220000209000 */
[----:B------:R-:W-:-:S07]  /*00a0*/  ISETP.NE.U32.AND P1, PT, R8, RZ, PT ;  /* 0x000000ff0800720c */ /* 0x000fce0003f25070 */
[----:B0-----:R-:W0:Y:S02]  /*00b0*/  MUFU.RCP R2, R2 ;  /* 0x0000000200027308 */ /* 0x001e240000001000 */
[----:B0-----:R-:W-:-:S06]  /*00c0*/  IADD3 R6, PT, PT, R2, 0xffffffe, RZ ;  /* 0x0ffffffe02067810 */ /* 0x001fcc0007ffe0ff */
[----:B------:R0:W1:Y:S02]  /*00d0*/  F2I.FTZ.U32.TRUNC.NTZ R7, R6 ;  /* 0x0000000600077305 */ /* 0x000064000021f000 */
[----:B0-----:R-:W-:Y:S02]  /*00e0*/  HFMA2 R6, -RZ, RZ, 0, 0 ;  /* 0x00000000ff067431 */ /* 0x001fe400000001ff */
[----:B-1----:R-:W-:-:S04]  /*00f0*/  IMAD.MOV R9, RZ, RZ, -R7 ;  /* 0x000000ffff097224 */ /* 0x002fc800078e0a07 */
[----:B------:R-:W-:-:S04]  /*0100*/  IMAD R9, R9, R8, RZ ;  /* 0x0000000809097224 */ /* 0x000fc800078e02ff */
[----:B------:R-:W-:-:S04]  /*0110*/  IMAD.HI.U32 R7, R7, R9, R6 ;  /* 0x0000000907077227 */ /* 0x000fc800078e0006 */
[----:B---3--:R-:W-:-:S04]  /*0120*/  IMAD.IADD R4, R4, 0x1, R3 ;  /* 0x0000000104047824 */ /* 0x008fc800078e0203 */
[----:B------:R-:W-:-:S05]  /*0130*/  IMAD.HI.U32 R7, R7, R4, RZ ;  /* 0x0000000407077227 */ /* 0x000fca00078e00ff */
[----:B------:R-:W-:-:S05]  /*0140*/  IADD3 R7, PT, PT, -R7, RZ, RZ ;  /* 0x000000ff07077210 */ /* 0x000fca0007ffe1ff */
[----:B------:R-:W-:Y:S02]  /*0150*/  IMAD R9, R8, R7, R4 ;  /* 0x0000000708097224 */ /* 0x000fe400078e0204 */
[----:B------:R-:W0:Y:S03]  /*0160*/  LDC.64 R4, c[0x0][0x398] ;  /* 0x0000e600ff047b82 */ /* 0x000e260000000a00 */
[----:B------:R-:W-:-:S13]  /*0170*/  ISETP.GE.U32.AND P0, PT, R9, R8, PT ;  /* 0x000000080900720c */ /* 0x000fda0003f06070 */
[----:B------:R-:W-:-:S05]  /*0180*/  @P0 IMAD.IADD R9, R9, 0x1, -R8 ;  /* 0x0000000109090824 */ /* 0x000fca00078e0a08 */
[----:B------:R-:W-:-:S13]  /*0190*/  ISETP.GE.U32.AND P0, PT, R9, R8, PT ;  /* 0x000000080900720c */ /* 0x000fda0003f06070 */
[-C--:B------:R-:W-:Y:S02]  /*01a0*/  @P0 IADD3 R9, PT, PT, R9, -R8.reuse, RZ ;  /* 0x8000000809090210 */ /* 0x080fe40007ffe0ff */
[----:B------:R-:W-:-:S05]  /*01b0*/  @!P1 LOP3.LUT R9, RZ, R8, RZ, 0x33, !PT ;  /* 0x00000008ff099212 */ /* 0x000fca00078e33ff */
[----:B0-----:R-:W-:-:S06]  /*01c0*/  IMAD.WIDE.U32 R4, R9, 0x4, R4 ;  /* 0x0000000409047825 */ /* 0x001fcc00078e0004 */
[----:B------:R-:W2:Y:S01]  /*01d0*/  LDG.E.CONSTANT R5, desc[UR4][R4.64] ;  /* 0x0000000404057981 */ /* 0x000ea2000c1e9900 */
[----:B------:R-:W0:Y:S01]  /*01e0*/  LDC R11, c[0x0][0x374] ;  /* 0x0000dd00ff0b7b82 */ /* 0x000e220000000800 */
[----:B------:R-:W1:Y:S01]  /*01f0*/  LDCU UR6, c[0x0][0x360] ;  /* 0x00006c00ff0677ac */ /* 0x000e620008000800 */
[----:B0-----:R-:W0:Y:S01]  /*0200*/  I2F.U32.RP R2, R11 ;  /* 0x0000000b00027306 */ /* 0x001e220000209000 */
[----:B------:R-:W-:-:S07]  /*0210*/  ISETP.NE.U32.AND P1, PT, R11, RZ, PT ;  /* 0x000000ff0b00720c */ /* 0x000fce0003f25070 */
[----:B0-----:R-:W0:Y:S02]  /*0220*/  MUFU.RCP R2, R2 ;  /* 0x0000000200027308 */ /* 0x001e240000001000 */
[----:B0-----:R-:W-:-:S06]  /*0230*/  VIADD R6, R2, 0xffffffe ;  /* 0x0ffffffe02067836 */ /* 0x001fcc0000000000 */
[----:B------:R0:W3:Y:S02]  /*0240*/  F2I.FTZ.U32.TRUNC.NTZ R7, R6 ;  /* 0x0000000600077305 */ /* 0x0000e4000021f000 */
[----:B0-----:R-:W-:Y:S01]  /*0250*/  IMAD.MOV.U32 R6, RZ, RZ, RZ ;  /* 0x000000ffff067224 */ /* 0x001fe200078e00ff */
[----:B---3--:R-:W-:-:S05]  /*0260*/  IADD3 R8, PT, PT, RZ, -R7, RZ ;  /* 0x80000007ff087210 */ /* 0x008fca0007ffe0ff */
[----:B------:R-:W-:-:S04]  /*0270*/  IMAD R13, R8, R11, RZ ;  /* 0x0000000b080d7224 */ /* 0x000fc800078e02ff */
[----:B------:R-:W-:Y:S02]  /*0280*/  IMAD.HI.U32 R8, R7, R13, R6 ;  /* 0x0000000d07087227 */ /* 0x000fe400078e0006 */
[----:B------:R-:W1:Y:S01]  /*0290*/  S2R R7, SR_TID.X ;  /* 0x0000000000077919 */ /* 0x000e620000002100 */
[----:B--2---:R-:W-:-:S05]  /*02a0*/  IADD3 R5, PT, PT, R5, R0, RZ ;  /* 0x0000000005057210 */ /* 0x004fca0007ffe0ff */
[----:B------:R-:W-:-:S04]  /*02b0*/  IMAD.HI.U32 R8, R8, R5, RZ ;  /* 0x0000000508087227 */ /* 0x000fc800078e00ff */
[----:B------:R-:W-:-:S04]  /*02c0*/  IMAD.MOV R8, RZ, RZ, -R8 ;  /* 0x000000ffff087224 */ /* 0x000fc800078e0a08 */
[----:B------:R-:W-:-:S05]  /*02d0*/  IMAD R2, R11, R8, R5 ;  /* 0x000000080b027224 */ /* 0x000fca00078e0205 */
[----:B------:R-:W-:-:S13]  /*02e0*/  ISETP.GE.U32.AND P0, PT, R2, R11, PT ;  /* 0x0000000b0200720c */ /* 0x000fda0003f06070 */
[----:B------:R-:W-:-:S04]  /*02f0*/  @P0 IADD3 R2, PT, PT, R2, -R11, RZ ;  /* 0x8000000b02020210 */ /* 0x000fc80007ffe0ff */
[----:B------:R-:W-:-:S13]  /*0300*/  ISETP.GE.U32.AND P0, PT, R2, R11, PT ;  /* 0x0000000b0200720c */ /* 0x000fda0003f06070 */
[-C--:B------:R-:W-:Y:S02]  /*0310*/  @P0 IADD3 R2, PT, PT, R2, -R11.reuse, RZ ;  /* 0x8000000b02020210 */ /* 0x080fe40007ffe0ff */
[----:B------:R-:W-:-:S05]  /*0320*/  @!P1 LOP3.LUT R2, RZ, R11, RZ, 0x33, !PT ;  /* 0x0000000bff029212 */ /* 0x000fca00078e33ff */
[----:B------:R-:W-:-:S04]  /*0330*/  IMAD R2, R9, R11, R2 ;  /* 0x0000000b09027224 */ /* 0x000fc800078e0202 */
[----:B-1----:R-:W-:-:S05]  /*0340*/  IMAD R2, R2, UR6, R7 ;  /* 0x0000000602027c24 */ /* 0x002fca000f8e0207 */
[----:B----4-:R-:W-:-:S04]  /*0350*/  IADD3 R4, P0, PT, R2, UR8, RZ ;  /* 0x0000000802047c10 */ /* 0x010fc8000ff1e0ff */
[----:B------:R-:W-:-:S06]  /*0360*/  LEA.HI.X.SX32 R5, R2, UR9, 0x1, P0 ;  /* 0x0000000902057c11 */ /* 0x000fcc00080f0eff */
[----:B------:R-:W2:Y:S01]  /*0370*/  LDG.E.U8 R5, desc[UR4][R4.64] ;  /* 0x0000000404057981 */ /* 0x000ea2000c1e1100 */
[----:B------:R-:W-:-:S04]  /*0380*/  IMAD R0, R3, R11, R0 ;  /* 0x0000000b03007224 */ /* 0x000fc800078e0200 */
[----:B------:R-:W-:-:S05]  /*0390*/  IMAD R0, R0, UR6, R7 ;  /* 0x0000000600007c24 */ /* 0x000fca000f8e0207 */
[----:B------:R-:W-:-:S04]  /*03a0*/  IADD3 R2, P0, PT, R0, UR10, RZ ;  /* 0x0000000a00027c10 */ /* 0x000fc8000ff1e0ff */
[----:B------:R-:W-:-:S05]  /*03b0*/  LEA.HI.X.SX32 R3, R0, UR11, 0x1, P0 ;  /* 0x0000000b00037c11 */ /* 0x000fca00080f0eff */
[----:B--2---:R-:W-:Y:S01]  /*03c0*/  STG.E.U8 desc[UR4][R2.64], R5 ;  /* 0x0000000502007986 */ /* 0x004fe2000c101104 */
[----:B------:R-:W-:Y:S05]  /*03d0*/  EXIT ;  /* 0x000000000000794d */ /* 0x000fea0003800000 */
.L_x_16:
        /* <DEDUP_REMOVED lines=10> */
.L_x_23:


//--------------------- .text._Z13Enc_GenCatMapPhS_PKjS1_ --------------------------
	.section	.text._Z13Enc_GenCatMapPhS_PKjS1_,"ax",@progbits
	.align	128
        .global         _Z13Enc_GenCatMapPhS_PKjS1_
        .type           _Z13Enc_GenCatMapPhS_PKjS1_,@function
        .size           _Z13Enc_GenCatMapPhS_PKjS1_,(.L_x_24 - _Z13Enc_GenCatMapPhS_PKjS1_)
        .other          _Z13Enc_GenCatMapPhS_PKjS1_,@"STO_CUDA_ENTRY STV_DEFAULT"
_Z13Enc_GenCatMapPhS_PKjS1_:
.text._Z13Enc_GenCatMapPhS_PKjS1_:
        /* <DEDUP_REMOVED lines=8> */
[----:B-1----:R-:W5:Y:S01]  /*0080*/  LDG.E.CONSTANT R2, desc[UR4][R2.64] ;  /* 0x0000000402027981 */ /* 0x002f62000c1e9900 */
        /* <DEDUP_REMOVED lines=8> */
[----:B------:R-:W-:Y:S01]  /*0110*/  IMAD.HI.U32 R5, R5, R7, R4 ;  /* 0x0000000705057227 */ /* 0x000fe200078e0004 */
[----:B------:R-:W0:Y:S01]  /*0120*/  S2R R15, SR_TID.X ;  /* 0x00000000000f7919 */ /* 0x000e220000002100 */
[----:B------:R-:W3:Y:S01]  /*0130*/  LDC R13, c[0x0][0x374] ;  /* 0x0000dd00ff0d7b82 */ /* 0x000ee20000000800 */
[----:B------:R-:W0:Y:S01]  /*0140*/  LDCU UR6, c[0x0][0x360] ;  /* 0x00006c00ff0677ac */ /* 0x000e220008000800 */
[----:B---3--:R-:W-:Y:S02]  /*0150*/  IMAD R4, R11, R13, R0 ;  /* 0x0000000d0b047224 */ /* 0x008fe400078e0200 */
[----:B-----5:R-:W-:-:S04]  /*0160*/  IMAD.IADD R2, R2, 0x1, R11 ;  /* 0x0000000102027824 */ /* 0x020fc800078e020b */
[----:B------:R-:W-:-:S05]  /*0170*/  IMAD.HI.U32 R5, R5, R2, RZ ;  /* 0x0000000205057227 */ /* 0x000fca00078e00ff */
[----:B------:R-:W-:-:S05]  /*0180*/  IADD3 R5, PT, PT, -R5, RZ, RZ ;  /* 0x000000ff05057210 */ /* 0x000fca0007ffe1ff */
[----:B------:R-:W-:Y:S02]  /*0190*/  IMAD R7, R8, R5, R2 ;  /* 0x0000000508077224 */ /* 0x000fe400078e0202 */
[----:B------:R-:W1:Y:S03]  /*01a0*/  LDC.64 R2, c[0x0][0x398] ;  /* 0x0000e600ff027b82 */ /* 0x000e660000000a00 */
[----:B------:R-:W-:-:S13]  /*01b0*/  ISETP.GE.U32.AND P0, PT, R7, R8, PT ;  /* 0x000000080700720c */ /* 0x000fda0003f06070 */
[----:B------:R-:W-:-:S05]  /*01c0*/  @P0 IMAD.IADD R7, R7, 0x1, -R8 ;  /* 0x0000000107070824 */ /* 0x000fca00078e0a08 */
[----:B------:R-:W-:-:S13]  /*01d0*/  ISETP.GE.U32.AND P0, PT, R7, R8, PT ;  /* 0x000000080700720c */ /* 0x000fda0003f06070 */
[-C--:B------:R-:W-:Y:S02]  /*01e0*/  @P0 IADD3 R7, PT, PT, R7, -R8.reuse, RZ ;  /* 0x8000000807070210 */ /* 0x080fe40007ffe0ff */
[----:B------:R-:W-:-:S05]  /*01f0*/  @!P1 LOP3.LUT R7, RZ, R8, RZ, 0x33, !PT ;  /* 0x00000008ff079212 */ /* 0x000fca00078e33ff */
[----:B-1----:R-:W-:-:S05]  /*0200*/  IMAD.WIDE.U32 R2, R7, 0x4, R2 ;  /* 0x0000000407027825 */ /* 0x002fca00078e0002 */
[----:B------:R1:W2:Y:S01]  /*0210*/  LDG.E.CONSTANT R9, desc[UR4][R2.64] ;  /* 0x0000000402097981 */ /* 0x0002a2000c1e9900 */
[----:B0-----:R-:W-:-:S05]  /*0220*/  IMAD R5, R4, UR6, R15 ;  /* 0x0000000604057c24 */ /* 0x001fca000f8e020f */
[----:B----4-:R-:W-:-:S04]  /*0230*/  IADD3 R4, P0, PT, R5, UR8, RZ ;  /* 0x0000000805047c10 */ /* 0x010fc8000ff1e0ff */
[----:B------:R-:W-:-:S06]  /*0240*/  LEA.HI.X.SX32 R5, R5, UR9, 0x1, P0 ;  /* 0x0000000905057c11 */ /* 0x000fcc00080f0eff */
[----:B------:R-:W3:Y:S01]  /*0250*/  LDG.E.U8 R5, desc[UR4][R4.64] ;  /* 0x0000000404057981 */ /* 0x000ee2000c1e1100 */
[----:B------:R-:W0:Y:S01]  /*0260*/  I2F.U32.RP R6, R13 ;  /* 0x0000000d00067306 */ /* 0x000e220000209000 */
[----:B------:R-:W-:-:S07]  /*0270*/  ISETP.NE.U32.AND P1, PT, R13, RZ, PT ;  /* 0x000000ff0d00720c */ /* 0x000fce0003f25070 */
[----:B0-----:R-:W1:Y:S02]  /*0280*/  MUFU.RCP R6, R6 ;  /* 0x0000000600067308 */ /* 0x001e640000001000 */
[----:B-1----:R-:W-:-:S06]  /*0290*/  VIADD R2, R6, 0xffffffe ;  /* 0x0ffffffe06027836 */ /* 0x002fcc0000000000 */
[----:B------:R0:W1:Y:S02]  /*02a0*/  F2I.FTZ.U32.TRUNC.NTZ R3, R2 ;  /* 0x0000000200037305 */ /* 0x000064000021f000 */
[----:B0-----:R-:W-:Y:S01]  /*02b0*/  IMAD.MOV.U32 R2, RZ, RZ, RZ ;  /* 0x000000ffff027224 */ /* 0x001fe200078e00ff */
[----:B-1----:R-:W-:-:S05]  /*02c0*/  IADD3 R8, PT, PT, RZ, -R3, RZ ;  /* 0x80000003ff087210 */ /* 0x002fca0007ffe0ff */
[----:B------:R-:W-:-:S04]  /*02d0*/  IMAD R11, R8, R13, RZ ;  /* 0x0000000d080b7224 */ /* 0x000fc800078e02ff */
[----:B------:R-:W-:Y:S01]  /*02e0*/  IMAD.HI.U32 R8, R3, R11, R2 ;  /* 0x0000000b03087227 */ /* 0x000fe200078e0002 */
        /* <DEDUP_REMOVED lines=10> */
[----:B------:R-:W-:-:S05]  /*0390*/  IMAD R0, R0, UR6, R15 ;  /* 0x0000000600007c24 */ /* 0x000fca000f8e020f */
[----:B------:R-:W-:-:S04]  /*03a0*/  IADD3 R2, P0, PT, R0, UR10, RZ ;  /* 0x0000000a00027c10 */ /* 0x000fc8000ff1e0ff */
[----:B------:R-:W-:-:S05]  /*03b0*/  LEA.HI.X.SX32 R3, R0, UR11, 0x1, P0 ;  /* 0x0000000b00037c11 */ /* 0x000fca00080f0eff */
[----:B---3--:R-:W-:Y:S01]  /*03c0*/  STG.E.U8 desc[UR4][R2.64], R5 ;  /* 0x0000000502007986 */ /* 0x008fe2000c101104 */
[----:B------:R-:W-:Y:S05]  /*03d0*/  EXIT ;  /* 0x000000000000794d */ /* 0x000fea0003800000 */
.L_x_17:
        /* <DEDUP_REMOVED lines=10> */
.L_x_24:


//--------------------- .text._Z6WarmUpv          --------------------------
	.section	.text._Z6WarmUpv,"ax",@progbits
	.align	128
        .global         _Z6WarmUpv
        .type           _Z6WarmUpv,@function
        .size           _Z6WarmUpv,(.L_x_25 - _Z6WarmUpv)
        .other          _Z6WarmUpv,@"STO_CUDA_ENTRY STV_DEFAULT"
_Z6WarmUpv:
.text._Z6WarmUpv:
[----:B------:R-:W-:Y:S01]  /*0000*/  LDC R1, c[0x0][0x37c] ;  /* 0x0000df00ff017b82 */ /* 0x000fe20000000800 */
[----:B------:R-:W-:Y:S05]  /*0010*/  EXIT ;  /* 0x000000000000794d */ /* 0x000fea0003800000 */
.L_x_18:
        /* <DEDUP_REMOVED lines=14> */
.L_x_25:


//--------------------- .nv.shared.reserved.0     --------------------------
	.section	.nv.shared.reserved.0,"aw",@nobits
	.weak		__nv_reservedSMEM_offset_0_alias
	.size		__nv_reservedSMEM_offset_0_alias, 0, 64
	.other		__nv_reservedSMEM_offset_0_alias,@"STO_CUDA_RESERVED_SHARED STV_DEFAULT"
__nv_reservedSMEM_offset_0_alias:
	.zero		0
	.zero		64


//--------------------- .nv.constant0._Z13decRowColSwapPhS_PKjS1_ --------------------------
	.section	.nv.constant0._Z13decRowColSwapPhS_PKjS1_,"a",@progbits
	.sectionflags	@""
	.align	4
.nv.constant0._Z13decRowColSwapPhS_PKjS1_:
	.zero		928


//--------------------- .nv.constant0._Z13encRowColSwapPhS_PKjS1_ --------------------------
	.section	.nv.constant0._Z13encRowColSwapPhS_PKjS1_,"a",@progbits
	.sectionflags	@""
	.align	4
.nv.constant0._Z13encRowColSwapPhS_PKjS1_:
	.zero		928


//--------------------- .nv.constant0._Z18grayLevelTransformPhPKj --------------------------
	.section	.nv.constant0._Z18grayLevelTransformPhPKj,"a",@progbits
	.sectionflags	@""
	.align	4
.nv.constant0._Z18grayLevelTransformPhPKj:
	.zero		912


//--------------------- .nv.constant0._Z9generateUPdPtd --------------------------
	.section	.nv.constant0._Z9generateUPdPtd,"a",@progbits
	.sectionflags	@""
	.align	4
.nv.constant0._Z9generateUPdPtd:
	.zero		920


//--------------------- .nv.constant0._Z13Dec_GenCatMapPhS_PKjS1_ --------------------------
	.section	.nv.constant0._Z13Dec_GenCatMapPhS_PKjS1_,"a",@progbits
	.sectionflags	@""
	.align	4
.nv.constant0._Z13Dec_GenCatMapPhS_PKjS1_:
	.zero		928


//--------------------- .nv.constant0._Z13Enc_GenCatMapPhS_PKjS1_ --------------------------
	.section	.nv.constant0._Z13Enc_GenCatMapPhS_PKjS1_,"a",@progbits
	.sectionflags	@""
	.align	4
.nv.constant0._Z13Enc_GenCatMapPhS_PKjS1_:
	.zero		928


//--------------------- .nv.constant0._Z6WarmUpv  --------------------------
	.section	.nv.constant0._Z6WarmUpv,"a",@progbits
	.sectionflags	@""
	.align	4
.nv.constant0._Z6WarmUpv:
	.zero		896


//--------------------- SYMBOLS --------------------------

	.type		.nv.reservedSmem.offset0,@object
	.size		.nv.reservedSmem.offset0,0x4
